// auto-generated by cutlass_sweep.epilogue — config: {"arch": "sm_90", "cluster_m": 2, "cluster_n": 1, "dtype": "fp16", "fusion": "gelu", "tile_k": 64, "tile_m": 256, "tile_n": 64}
#include "cutlass/cutlass.h"
#include "cutlass/gemm/collective/collective_builder.hpp"
#include "cutlass/gemm/device/gemm_universal_adapter.h"
#include "cutlass/gemm/kernel/gemm_universal.hpp"
#include "cutlass/epilogue/collective/collective_builder.hpp"
#include "cutlass/epilogue/fusion/operations.hpp"
#include "cutlass/epilogue/thread/activation.h"

using Elem = cutlass::half_t;
using Acc  = float;
using TileShape    = cute::Shape<cute::_256, cute::_64, cute::_64>;
using ClusterShape = cute::Shape<cute::_2, cute::_1, cute::_1>;
using FusionOp     = cutlass::epilogue::fusion::LinCombEltAct<cutlass::epilogue::thread::GELU, Elem, Acc>;

using CollectiveEpilogue = typename cutlass::epilogue::collective::CollectiveBuilder<
    cutlass::arch::Sm90, cutlass::arch::OpClassTensorOp,
    TileShape, ClusterShape,
    cutlass::epilogue::collective::EpilogueTileAuto,
    Acc, Acc,
    Elem, cutlass::layout::RowMajor, 128 / cutlass::sizeof_bits<Elem>::value,
    Elem, cutlass::layout::RowMajor, 128 / cutlass::sizeof_bits<Elem>::value,
    cutlass::epilogue::TmaWarpSpecializedCooperative,
    FusionOp
  >::CollectiveOp;

using CollectiveMainloop = typename cutlass::gemm::collective::CollectiveBuilder<
    cutlass::arch::Sm90, cutlass::arch::OpClassTensorOp,
    Elem, cutlass::layout::RowMajor, 128 / cutlass::sizeof_bits<Elem>::value,
    Elem, cutlass::layout::ColumnMajor, 128 / cutlass::sizeof_bits<Elem>::value,
    Acc,
    TileShape, ClusterShape,
    cutlass::gemm::collective::StageCountAutoCarveout<
        static_cast<int>(sizeof(typename CollectiveEpilogue::SharedStorage))>,
    cutlass::gemm::KernelTmaWarpSpecializedCooperative
  >::CollectiveOp;

using GemmKernel = cutlass::gemm::kernel::GemmUniversal<
    cute::Shape<int,int,int,int>, CollectiveMainloop, CollectiveEpilogue>;
using Gemm = cutlass::gemm::device::GemmUniversalAdapter<GemmKernel>;

auto* _anchor = &cutlass::device_kernel<GemmKernel>;


// ===== COMPILED SASS (sm_90a) =====

	.target	sm_90a

	.elftype	@"ET_EXEC"


//--------------------- .note.nv.tkinfo           --------------------------
	.section	.note.nv.tkinfo,"",@"SHT_NOTE"
	.sectionflags	@"SHF_NOTE_NV_TKINFO"
	.tkinfo
        /*0018*/ 	.word	0x00000002
        /*0030*/ 	.string	""
        /*0030*/ 	.string	"ptxas"
        /*0030*/ 	.string	"Cuda compilation tools, release 13.0, V13.0.88"
        /*0030*/ 	.string	"Build cuda_13.0.r13.0/compiler.36424714_0"
        /*0030*/ 	.string	"-arch sm_90a -m 64 "



//--------------------- .note.nv.cuinfo           --------------------------
	.section	.note.nv.cuinfo,"",@"SHT_NOTE"
	.sectionflags	@"SHF_NOTE_NV_CUINFO"
        /*0018*/ 	.short	0x0002
        /*001a*/ 	.short	0x005a
        /*001c*/ 	.short	0x0082
	.zero		2


//--------------------- .nv.info                  --------------------------
	.section	.nv.info,"",@"SHT_CUDA_INFO"
	.align	4


	//----- nvinfo : EIATTR_REGCOUNT
	.align		4
        /*0000*/ 	.byte	0x04, 0x2f
        /*0002*/ 	.short	(.L_18 - .L_17)
	.align		4
.L_17:
        /*0004*/ 	.word	index@(_ZN7cutlass13device_kernelINS_4gemm6kernel13GemmUniversalIN4cute5tupleIJiiiiEEENS1_10collective13CollectiveMmaINS1_34MainloopSm90TmaGmmaWarpSpecializedILi4ENS5_IJNS4_1CILi2EEENSA_ILi1EEESC_EEENS1_35KernelTmaWarpSpecializedCooperativeEEENS5_IJNSA_ILi256EEENSA_ILi64EEESH_EEENS_6half_tENS5_IJlSC_lEEESJ_SK_NS4_8TiledMMAINS4_8MMA_AtomIJNS4_4SM904GMMA25MMA_64x64x16_F32F16F16_SSILNSO_5MajorE0ELSQ_0ELNSO_7ScaleInE1ELSR_1EEEEEENS4_6LayoutISD_NS5_IJSC_NSA_ILi0EEESV_EEEEENS5_IJNS4_10UnderscoreESY_SY_EEEEENS4_13SM90_TMA_LOADENS4_14ComposedLayoutINS4_7SwizzleILi3ELi4ELi3EEENS4_18smem_ptr_flag_bitsILi16EEENSU_INS5_IJNSA_ILi8EEESH_EEENS5_IJSH_SC_EEEEEEEvNS4_8identityENS4_23SM90_TMA_LOAD_MULTICASTES1B_vS1C_EENS_8epilogue10collective18CollectiveEpilogueINS1F_22Sm90TmaWarpSpecializedILi4ELi2ELi16ELb1ELb0EEEJSI_NS5_IJNSA_ILi128EEENSA_ILi32EEEEEESJ_SK_SJ_SK_NS1F_6fusion15FusionCallbacksIS1J_NS1N_13LinCombEltActINS1F_6thread4GELUESJ_fSJ_fLNS_15FloatRoundStyleE2EEESI_S1M_JEEES11_NS12_INS13_ILi2ELi4ELi3EEES16_NSU_INS5_IJS17_S1L_EEENS5_IJS1L_SC_EEEEEEENS4_17SM75_U32x4_LDSM_NENS4_14SM90_TMA_STOREES1Z_NS4_17SM90_U32x4_STSM_NENS4_9Copy_AtomIJS22_SJ_EEEvEEEvvEEEEvNT_6ParamsE)
        /*0008*/ 	.word	0x000000a8


	//----- nvinfo : EIATTR_FRAME_SIZE
	.align		4
.L_18:
        /*000c*/ 	.byte	0x04, 0x11
        /*000e*/ 	.short	(.L_20 - .L_19)
	.align		4
.L_19:
        /*0010*/ 	.word	index@(_ZN7cutlass13device_kernelINS_4gemm6kernel13GemmUniversalIN4cute5tupleIJiiiiEEENS1_10collective13CollectiveMmaINS1_34MainloopSm90TmaGmmaWarpSpecializedILi4ENS5_IJNS4_1CILi2EEENSA_ILi1EEESC_EEENS1_35KernelTmaWarpSpecializedCooperativeEEENS5_IJNSA_ILi256EEENSA_ILi64EEESH_EEENS_6half_tENS5_IJlSC_lEEESJ_SK_NS4_8TiledMMAINS4_8MMA_AtomIJNS4_4SM904GMMA25MMA_64x64x16_F32F16F16_SSILNSO_5MajorE0ELSQ_0ELNSO_7ScaleInE1ELSR_1EEEEEENS4_6LayoutISD_NS5_IJSC_NSA_ILi0EEESV_EEEEENS5_IJNS4_10UnderscoreESY_SY_EEEEENS4_13SM90_TMA_LOADENS4_14ComposedLayoutINS4_7SwizzleILi3ELi4ELi3EEENS4_18smem_ptr_flag_bitsILi16EEENSU_INS5_IJNSA_ILi8EEESH_EEENS5_IJSH_SC_EEEEEEEvNS4_8identityENS4_23SM90_TMA_LOAD_MULTICASTES1B_vS1C_EENS_8epilogue10collective18CollectiveEpilogueINS1F_22Sm90TmaWarpSpecializedILi4ELi2ELi16ELb1ELb0EEEJSI_NS5_IJNSA_ILi128EEENSA_ILi32EEEEEESJ_SK_SJ_SK_NS1F_6fusion15FusionCallbacksIS1J_NS1N_13LinCombEltActINS1F_6thread4GELUESJ_fSJ_fLNS_15FloatRoundStyleE2EEESI_S1M_JEEES11_NS12_INS13_ILi2ELi4ELi3EEES16_NSU_INS5_IJS17_S1L_EEENS5_IJS1L_SC_EEEEEEENS4_17SM75_U32x4_LDSM_NENS4_14SM90_TMA_STOREES1Z_NS4_17SM90_U32x4_STSM_NENS4_9Copy_AtomIJS22_SJ_EEEvEEEvvEEEEvNT_6ParamsE)
        /*0014*/ 	.word	0x00000000


	//----- nvinfo : EIATTR_MIN_STACK_SIZE
	.align		4
.L_20:
        /*0018*/ 	.byte	0x04, 0x12
        /*001a*/ 	.short	(.L_22 - .L_21)
	.align		4
.L_21:
        /*001c*/ 	.word	index@(_ZN7cutlass13device_kernelINS_4gemm6kernel13GemmUniversalIN4cute5tupleIJiiiiEEENS1_10collective13CollectiveMmaINS1_34MainloopSm90TmaGmmaWarpSpecializedILi4ENS5_IJNS4_1CILi2EEENSA_ILi1EEESC_EEENS1_35KernelTmaWarpSpecializedCooperativeEEENS5_IJNSA_ILi256EEENSA_ILi64EEESH_EEENS_6half_tENS5_IJlSC_lEEESJ_SK_NS4_8TiledMMAINS4_8MMA_AtomIJNS4_4SM904GMMA25MMA_64x64x16_F32F16F16_SSILNSO_5MajorE0ELSQ_0ELNSO_7ScaleInE1ELSR_1EEEEEENS4_6LayoutISD_NS5_IJSC_NSA_ILi0EEESV_EEEEENS5_IJNS4_10UnderscoreESY_SY_EEEEENS4_13SM90_TMA_LOADENS4_14ComposedLayoutINS4_7SwizzleILi3ELi4ELi3EEENS4_18smem_ptr_flag_bitsILi16EEENSU_INS5_IJNSA_ILi8EEESH_EEENS5_IJSH_SC_EEEEEEEvNS4_8identityENS4_23SM90_TMA_LOAD_MULTICASTES1B_vS1C_EENS_8epilogue10collective18CollectiveEpilogueINS1F_22Sm90TmaWarpSpecializedILi4ELi2ELi16ELb1ELb0EEEJSI_NS5_IJNSA_ILi128EEENSA_ILi32EEEEEESJ_SK_SJ_SK_NS1F_6fusion15FusionCallbacksIS1J_NS1N_13LinCombEltActINS1F_6thread4GELUESJ_fSJ_fLNS_15FloatRoundStyleE2EEESI_S1M_JEEES11_NS12_INS13_ILi2ELi4ELi3EEES16_NSU_INS5_IJS17_S1L_EEENS5_IJS1L_SC_EEEEEEENS4_17SM75_U32x4_LDSM_NENS4_14SM90_TMA_STOREES1Z_NS4_17SM90_U32x4_STSM_NENS4_9Copy_AtomIJS22_SJ_EEEvEEEvvEEEEvNT_6ParamsE)
        /*0020*/ 	.word	0x00000000
.L_22:


//--------------------- .nv.compat                --------------------------
	.section	.nv.compat,"",@"SHT_CUDA_COMPAT_INFO"
	.align	4
        /*0000*/ 	.byte	0x02, 0x09, 0x01, 0x00, 0x02, 0x02, 0x04, 0x00, 0x02, 0x05, 0x05, 0x00, 0x03, 0x07, 0x01, 0x01
        /*0010*/ 	.byte	0x02, 0x03, 0x01, 0x00, 0x02, 0x06, 0x01, 0x00, 0x04, 0x0b, 0x08, 0x00, 0x00, 0x00, 0x00, 0x00
        /*0020*/ 	.byte	0x00, 0x00, 0x00, 0x00


//--------------------- .nv.info._ZN7cutlass13device_kernelINS_4gemm6kernel13GemmUniversalIN4cute5tupleIJiiiiEEENS1_10collective13CollectiveMmaINS1_34MainloopSm90TmaGmmaWarpSpecializedILi4ENS5_IJNS4_1CILi2EEENSA_ILi1EEESC_EEENS1_35KernelTmaWarpSpecializedCooperativeEEENS5_IJNSA_ILi256EEENSA_ILi64EEESH_EEENS_6half_tENS5_IJlSC_lEEESJ_SK_NS4_8TiledMMAINS4_8MMA_AtomIJNS4_4SM904GMMA25MMA_64x64x16_F32F16F16_SSILNSO_5MajorE0ELSQ_0ELNSO_7ScaleInE1ELSR_1EEEEEENS4_6LayoutISD_NS5_IJSC_NSA_ILi0EEESV_EEEEENS5_IJNS4_10UnderscoreESY_SY_EEEEENS4_13SM90_TMA_LOADENS4_14ComposedLayoutINS4_7SwizzleILi3ELi4ELi3EEENS4_18smem_ptr_flag_bitsILi16EEENSU_INS5_IJNSA_ILi8EEESH_EEENS5_IJSH_SC_EEEEEEEvNS4_8identityENS4_23SM90_TMA_LOAD_MULTICASTES1B_vS1C_EENS_8epilogue10collective18CollectiveEpilogueINS1F_22Sm90TmaWarpSpecializedILi4ELi2ELi16ELb1ELb0EEEJSI_NS5_IJNSA_ILi128EEENSA_ILi32EEEEEESJ_SK_SJ_SK_NS1F_6fusion15FusionCallbacksIS1J_NS1N_13LinCombEltActINS1F_6thread4GELUESJ_fSJ_fLNS_15FloatRoundStyleE2EEESI_S1M_JEEES11_NS12_INS13_ILi2ELi4ELi3EEES16_NSU_INS5_IJS17_S1L_EEENS5_IJS1L_SC_EEEEEEENS4_17SM75_U32x4_LDSM_NENS4_14SM90_TMA_STOREES1Z_NS4_17SM90_U32x4_STSM_NENS4_9Copy_AtomIJS22_SJ_EEEvEEEvvEEEEvNT_6ParamsE --------------------------
	.section	.nv.info._ZN7cutlass13device_kernelINS_4gemm6kernel13GemmUniversalIN4cute5tupleIJiiiiEEENS1_10collective13CollectiveMmaINS1_34MainloopSm90TmaGmmaWarpSpecializedILi4ENS5_IJNS4_1CILi2EEENSA_ILi1EEESC_EEENS1_35KernelTmaWarpSpecializedCooperativeEEENS5_IJNSA_ILi256EEENSA_ILi64EEESH_EEENS_6half_tENS5_IJlSC_lEEESJ_SK_NS4_8TiledMMAINS4_8MMA_AtomIJNS4_4SM904GMMA25MMA_64x64x16_F32F16F16_SSILNSO_5MajorE0ELSQ_0ELNSO_7ScaleInE1ELSR_1EEEEEENS4_6LayoutISD_NS5_IJSC_NSA_ILi0EEESV_EEEEENS5_IJNS4_10UnderscoreESY_SY_EEEEENS4_13SM90_TMA_LOADENS4_14ComposedLayoutINS4_7SwizzleILi3ELi4ELi3EEENS4_18smem_ptr_flag_bitsILi16EEENSU_INS5_IJNSA_ILi8EEESH_EEENS5_IJSH_SC_EEEEEEEvNS4_8identityENS4_23SM90_TMA_LOAD_MULTICASTES1B_vS1C_EENS_8epilogue10collective18CollectiveEpilogueINS1F_22Sm90TmaWarpSpecializedILi4ELi2ELi16ELb1ELb0EEEJSI_NS5_IJNSA_ILi128EEENSA_ILi32EEEEEESJ_SK_SJ_SK_NS1F_6fusion15FusionCallbacksIS1J_NS1N_13LinCombEltActINS1F_6thread4GELUESJ_fSJ_fLNS_15FloatRoundStyleE2EEESI_S1M_JEEES11_NS12_INS13_ILi2ELi4ELi3EEES16_NSU_INS5_IJS17_S1L_EEENS5_IJS1L_SC_EEEEEEENS4_17SM75_U32x4_LDSM_NENS4_14SM90_TMA_STOREES1Z_NS4_17SM90_U32x4_STSM_NENS4_9Copy_AtomIJS22_SJ_EEEvEEEvvEEEEvNT_6ParamsE,"",@"SHT_CUDA_INFO"
	.sectionflags	@""
	.align	4


	//----- nvinfo : EIATTR_CUDA_API_VERSION
	.align		4
        /*0000*/ 	.byte	0x04, 0x37
        /*0002*/ 	.short	(.L_24 - .L_23)
.L_23:
        /*0004*/ 	.word	0x00000082


	//----- nvinfo : EIATTR_KPARAM_INFO
	.align		4
.L_24:
        /*0008*/ 	.byte	0x04, 0x17
        /*000a*/ 	.short	(.L_26 - .L_25)
.L_25:
        /*000c*/ 	.word	0x00000000
        /*0010*/ 	.short	0x0000
        /*0012*/ 	.short	0x0070
        /*0014*/ 	.byte	0x00, 0xf0, 0x01, 0x1c


	//----- nvinfo : EIATTR_SPARSE_MMA_MASK
	.align		4
.L_26:
        /*0018*/ 	.byte	0x03, 0x50
        /*001a*/ 	.short	0x0000


	//----- nvinfo : EIATTR_MAXREG_COUNT
	.align		4
        /*001c*/ 	.byte	0x03, 0x1b
        /*001e*/ 	.short	0x00a8


	//----- nvinfo : EIATTR_NUM_BARRIERS
	.align		4
        /*0020*/ 	.byte	0x02, 0x4c
        /*0022*/ 	.byte	0x02
	.zero		1


	//----- nvinfo : EIATTR_EXTERNS
	.align		4
        /*0024*/ 	.byte	0x04, 0x0f
        /*0026*/ 	.short	(.L_28 - .L_27)


	//   ....[0]....
	.align		4
.L_27:
        /*0028*/ 	.word	index@(__assertfail)


	//----- nvinfo : EIATTR_MERCURY_ISA_VERSION
	.align		4
.L_28:
        /*002c*/ 	.byte	0x03, 0x5f
        /*002e*/ 	.short	0x0101


	//----- nvinfo : EIATTR_INT_WARP_WIDE_INSTR_OFFSETS
	.align		4
        /*0030*/ 	.byte	0x04, 0x31
        /*0032*/ 	.short	(.L_30 - .L_29)


	//   ....[0]....
.L_29:
        /*0034*/ 	.word	0x000009f0


	//   ....[1]....
        /*0038*/ 	.word	0x00000a30


	//   ....[2]....
        /*003c*/ 	.word	0x00000b40


	//----- nvinfo : EIATTR_COOP_GROUP_MASK_REGIDS
	.align		4
.L_30:
        /*0040*/ 	.byte	0x04, 0x29
        /*0042*/ 	.short	(.L_32 - .L_31)


	//   ....[0]....
.L_31:
        /*0044*/ 	.word	0xffffffff


	//   ....[1]....
        /*0048*/ 	.word	0xffffffff


	//   ....[2]....
        /*004c*/ 	.word	0xffffffff


	//   ....[3]....
        /*0050*/ 	.word	0xffffffff


	//   ....[4]....
        /*0054*/ 	.word	0xffffffff


	//   ....[5]....
        /*0058*/ 	.word	0xffffffff


	//   ....[6]....
        /*005c*/ 	.word	0xffffffff


	//----- nvinfo : EIATTR_COOP_GROUP_INSTR_OFFSETS
	.align		4
.L_32:
        /*0060*/ 	.byte	0x04, 0x28
        /*0062*/ 	.short	(.L_34 - .L_33)


	//   ....[0]....
.L_33:
        /*0064*/ 	.word	0x00000070


	//   ....[1]....
        /*0068*/ 	.word	0x00000080


	//   ....[2]....
        /*006c*/ 	.word	0x00000440


	//   ....[3]....
        /*0070*/ 	.word	0x000005d0


	//   ....[4]....
        /*0074*/ 	.word	0x00000800


	//   ....[5]....
        /*0078*/ 	.word	0x00000c80


	//   ....[6]....
        /*007c*/ 	.word	0x00001730


	//----- nvinfo : EIATTR_REG_RECONFIG
	.align		4
.L_34:
        /*0080*/ 	.byte	0x01, 0x54
	.zero		2


	//----- nvinfo : EIATTR_SYSCALL_OFFSETS
	.align		4
        /*0084*/ 	.byte	0x04, 0x46
        /*0086*/ 	.short	(.L_36 - .L_35)


	//   ....[0]....
.L_35:
        /*0088*/ 	.word	0x00001900


	//   ....[1]....
        /*008c*/ 	.word	0x000025f0


	//   ....[2]....
        /*0090*/ 	.word	0x000026e0


	//----- nvinfo : EIATTR_MBARRIER_INSTR_OFFSETS
	.align		4
.L_36:
        /*0094*/ 	.byte	0x04, 0x39
        /*0096*/ 	.short	(.L_38 - .L_37)


	//   ....[0]....
.L_37:
        /*0098*/ 	.word	0x00000540
        /*009c*/ 	.word	0x000000ff
        /*00a0*/ 	.word	0x00000000
        /*00a4*/ 	.short	0x0100
        /*00a6*/ 	.byte	0x08
	.zero		1


	//   ....[1]....
        /*00a8*/ 	.word	0x00000550
        /*00ac*/ 	.word	0x000000ff
        /*00b0*/ 	.word	0x00000020
        /*00b4*/ 	.short	0x0100
        /*00b6*/ 	.byte	0x08
	.zero		1


	//   ....[2]....
        /*00b8*/ 	.word	0x00000560
        /*00bc*/ 	.word	0x000000ff
        /*00c0*/ 	.word	0x00000008
        /*00c4*/ 	.short	0x0100
        /*00c6*/ 	.byte	0x08
	.zero		1


	//   ....[3]....
        /*00c8*/ 	.word	0x00000570
        /*00cc*/ 	.word	0x000000ff
        /*00d0*/ 	.word	0x00000028
        /*00d4*/ 	.short	0x0100
        /*00d6*/ 	.byte	0x08
	.zero		1


	//   ....[4]....
        /*00d8*/ 	.word	0x00000580
        /*00dc*/ 	.word	0x000000ff
        /*00e0*/ 	.word	0x00000010
        /*00e4*/ 	.short	0x0100
        /*00e6*/ 	.byte	0x08
	.zero		1


	//   ....[5]....
        /*00e8*/ 	.word	0x00000590
        /*00ec*/ 	.word	0x000000ff
        /*00f0*/ 	.word	0x00000030
        /*00f4*/ 	.short	0x0100
        /*00f6*/ 	.byte	0x08
	.zero		1


	//   ....[6]....
        /*00f8*/ 	.word	0x000005a0
        /*00fc*/ 	.word	0x000000ff
        /*0100*/ 	.word	0x00000018
        /*0104*/ 	.short	0x0100
        /*0106*/ 	.byte	0x08
	.zero		1


	//   ....[7]....
        /*0108*/ 	.word	0x000005b0
        /*010c*/ 	.word	0x000000ff
        /*0110*/ 	.word	0x00000038
        /*0114*/ 	.short	0x0100
        /*0116*/ 	.byte	0x08
	.zero		1


	//   ....[8]....
        /*0118*/ 	.word	0x00000710
        /*011c*/ 	.word	0x000000ff
        /*0120*/ 	.word	0x00000040
        /*0124*/ 	.short	0x0100
        /*0126*/ 	.byte	0x08
	.zero		1


	//   ....[9]....
        /*0128*/ 	.word	0x00000720
        /*012c*/ 	.word	0x000000ff
        /*0130*/ 	.word	0x00000060
        /*0134*/ 	.short	0x0100
        /*0136*/ 	.byte	0x08
	.zero		1


	//   ....[10]....
        /*0138*/ 	.word	0x00000730
        /*013c*/ 	.word	0x000000ff
        /*0140*/ 	.word	0x00000048
        /*0144*/ 	.short	0x0100
        /*0146*/ 	.byte	0x08
	.zero		1


	//   ....[11]....
        /*0148*/ 	.word	0x00000740
        /*014c*/ 	.word	0x000000ff
        /*0150*/ 	.word	0x00000068
        /*0154*/ 	.short	0x0100
        /*0156*/ 	.byte	0x08
	.zero		1


	//   ....[12]....
        /*0158*/ 	.word	0x00000750
        /*015c*/ 	.word	0x000000ff
        /*0160*/ 	.word	0x00000050
        /*0164*/ 	.short	0x0100
        /*0166*/ 	.byte	0x08
	.zero		1


	//   ....[13]....
        /*0168*/ 	.word	0x00000760
        /*016c*/ 	.word	0x000000ff
        /*0170*/ 	.word	0x00000070
        /*0174*/ 	.short	0x0100
        /*0176*/ 	.byte	0x08
	.zero		1


	//   ....[14]....
        /*0178*/ 	.word	0x00000770
        /*017c*/ 	.word	0x000000ff
        /*0180*/ 	.word	0x00000058
        /*0184*/ 	.short	0x0100
        /*0186*/ 	.byte	0x08
	.zero		1


	//   ....[15]....
        /*0188*/ 	.word	0x00000780
        /*018c*/ 	.word	0x000000ff
        /*0190*/ 	.word	0x00000078
        /*0194*/ 	.short	0x0100
        /*0196*/ 	.byte	0x08
	.zero		1


	//   ....[16]....
        /*0198*/ 	.word	0x00000bb0
        /*019c*/ 	.word	0x000000ff
        /*01a0*/ 	.word	0x00000080
        /*01a4*/ 	.short	0x0100
        /*01a6*/ 	.byte	0x06
	.zero		1


	//   ....[17]....
        /*01a8*/ 	.word	0x00000c30
        /*01ac*/ 	.word	0x000000ff
        /*01b0*/ 	.word	0x00000088
        /*01b4*/ 	.short	0x0100
        /*01b6*/ 	.byte	0x06
	.zero		1


	//   ....[18]....
        /*01b8*/ 	.word	0x00001970
        /*01bc*/ 	.word	0x00000004
        /*01c0*/ 	.word	0x00000000
        /*01c4*/ 	.short	0x010a
        /*01c6*/ 	.byte	0x3f
	.zero		1


	//   ....[19]....
        /*01c8*/ 	.word	0x000019e0
        /*01cc*/ 	.word	0x00000004
        /*01d0*/ 	.word	0x00000000
        /*01d4*/ 	.short	0x010a
        /*01d6*/ 	.byte	0x3f
	.zero		1


	//   ....[20]....
        /*01d8*/ 	.word	0x00001e60
        /*01dc*/ 	.word	0x000000ff
        /*01e0*/ 	.word	0x00000000
        /*01e4*/ 	.short	0x010a
        /*01e6*/ 	.byte	0x06
	.zero		1


	//   ....[21]....
        /*01e8*/ 	.word	0x00001ea0
        /*01ec*/ 	.word	0x000000ff
        /*01f0*/ 	.word	0x00000000
        /*01f4*/ 	.short	0x010a
        /*01f6*/ 	.byte	0x06
	.zero		1


	//   ....[22]....
        /*01f8*/ 	.word	0x00002280
        /*01fc*/ 	.word	0x00000005
        /*0200*/ 	.word	0x00000000
        /*0204*/ 	.short	0x0101
        /*0206*/ 	.byte	0x3f
	.zero		1


	//   ....[23]....
        /*0208*/ 	.word	0x00002440
        /*020c*/ 	.word	0x00000003
        /*0210*/ 	.word	0x00000000
        /*0214*/ 	.short	0x0101
        /*0216*/ 	.byte	0x3f
	.zero		1


	//   ....[24]....
        /*0218*/ 	.word	0x00002bc0
        /*021c*/ 	.word	0x000000ff
        /*0220*/ 	.word	0x00000040
        /*0224*/ 	.short	0x010a
        /*0226*/ 	.byte	0x33
	.zero		1


	//   ....[25]....
        /*0228*/ 	.word	0x00004e20
        /*022c*/ 	.word	0x000000ff
        /*0230*/ 	.word	0x00000000
        /*0234*/ 	.short	0x0101
        /*0236*/ 	.byte	0x04
	.zero		1


	//   ....[26]....
        /*0238*/ 	.word	0x00004f40
        /*023c*/ 	.word	0x0000003d
        /*0240*/ 	.word	0x00000040
        /*0244*/ 	.short	0x010a
        /*0246*/ 	.byte	0x3f
	.zero		1


	//   ....[27]....
        /*0248*/ 	.word	0x00006e40
        /*024c*/ 	.word	0x000000ff
        /*0250*/ 	.word	0x00000000
        /*0254*/ 	.short	0x0101
        /*0256*/ 	.byte	0x04
	.zero		1


	//   ....[28]....
        /*0258*/ 	.word	0x00006f70
        /*025c*/ 	.word	0x0000001a
        /*0260*/ 	.word	0x00000040
        /*0264*/ 	.short	0x010a
        /*0266*/ 	.byte	0x3f
	.zero		1


	//   ....[29]....
        /*0268*/ 	.word	0x00008ec0
        /*026c*/ 	.word	0x000000ff
        /*0270*/ 	.word	0x00000000
        /*0274*/ 	.short	0x0101
        /*0276*/ 	.byte	0x04
	.zero		1


	//   ....[30]....
        /*0278*/ 	.word	0x00008fb0
        /*027c*/ 	.word	0x0000001a
        /*0280*/ 	.word	0x00000040
        /*0284*/ 	.short	0x010a
        /*0286*/ 	.byte	0x3f
	.zero		1


	//   ....[31]....
        /*0288*/ 	.word	0x0000aed0
        /*028c*/ 	.word	0x000000ff
        /*0290*/ 	.word	0x00000000
        /*0294*/ 	.short	0x0101
        /*0296*/ 	.byte	0x04
	.zero		1


	//   ....[32]....
        /*0298*/ 	.word	0x0000b7f0
        /*029c*/ 	.word	0x000000ff
        /*02a0*/ 	.word	0x00000000
        /*02a4*/ 	.short	0x0101
        /*02a6*/ 	.byte	0x04
	.zero		1


	//   ....[33]....
        /*02a8*/ 	.word	0x0000be00
        /*02ac*/ 	.word	0x000000ff
        /*02b0*/ 	.word	0x00000088
        /*02b4*/ 	.short	0x010a
        /*02b6*/ 	.byte	0x04
	.zero		1


	//   ....[34]....
        /*02b8*/ 	.word	0x0000c210
        /*02bc*/ 	.word	0x000000ff
        /*02c0*/ 	.word	0x00000060
        /*02c4*/ 	.short	0x010a
        /*02c6*/ 	.byte	0x05
	.zero		1


	//   ....[35]....
        /*02c8*/ 	.word	0x0000c300
        /*02cc*/ 	.word	0x000000ff
        /*02d0*/ 	.word	0x00000040
        /*02d4*/ 	.short	0x010b
        /*02d6*/ 	.byte	0x05
	.zero		1


	//   ....[36]....
        /*02d8*/ 	.word	0x0000c360
        /*02dc*/ 	.word	0x000000ff
        /*02e0*/ 	.word	0x00000000
        /*02e4*/ 	.short	0x0101
        /*02e6*/ 	.byte	0x04
	.zero		1


	//   ....[37]....
        /*02e8*/ 	.word	0x0000c390
        /*02ec*/ 	.word	0x000000ff
        /*02f0*/ 	.word	0x00000068
        /*02f4*/ 	.short	0x010a
        /*02f6*/ 	.byte	0x05
	.zero		1


	//   ....[38]....
        /*02f8*/ 	.word	0x0000c4a0
        /*02fc*/ 	.word	0x000000ff
        /*0300*/ 	.word	0x00000048
        /*0304*/ 	.short	0x010b
        /*0306*/ 	.byte	0x05
	.zero		1


	//   ....[39]....
        /*0308*/ 	.word	0x0000c510
        /*030c*/ 	.word	0x000000ff
        /*0310*/ 	.word	0x00000000
        /*0314*/ 	.short	0x0101
        /*0316*/ 	.byte	0x04
	.zero		1


	//   ....[40]....
        /*0318*/ 	.word	0x0000c540
        /*031c*/ 	.word	0x000000ff
        /*0320*/ 	.word	0x00000070
        /*0324*/ 	.short	0x010a
        /*0326*/ 	.byte	0x05
	.zero		1


	//   ....[41]....
        /*0328*/ 	.word	0x0000c640
        /*032c*/ 	.word	0x000000ff
        /*0330*/ 	.word	0x00000050
        /*0334*/ 	.short	0x010b
        /*0336*/ 	.byte	0x05
	.zero		1


	//   ....[42]....
        /*0338*/ 	.word	0x0000c6a0
        /*033c*/ 	.word	0x000000ff
        /*0340*/ 	.word	0x00000000
        /*0344*/ 	.short	0x0101
        /*0346*/ 	.byte	0x04
	.zero		1


	//   ....[43]....
        /*0348*/ 	.word	0x0000c6d0
        /*034c*/ 	.word	0x000000ff
        /*0350*/ 	.word	0x00000078
        /*0354*/ 	.short	0x010a
        /*0356*/ 	.byte	0x05
	.zero		1


	//   ....[44]....
        /*0358*/ 	.word	0x0000c7d0
        /*035c*/ 	.word	0x000000ff
        /*0360*/ 	.word	0x00000058
        /*0364*/ 	.short	0x010b
        /*0366*/ 	.byte	0x05
	.zero		1


	//   ....[45]....
        /*0368*/ 	.word	0x0000c8c0
        /*036c*/ 	.word	0x000000ff
        /*0370*/ 	.word	0x00000000
        /*0374*/ 	.short	0x0101
        /*0376*/ 	.byte	0x04
	.zero		1


	//   ....[46]....
        /*0378*/ 	.word	0x0000cf00
        /*037c*/ 	.word	0x00000003
        /*0380*/ 	.word	0x00000060
        /*0384*/ 	.short	0x010a
        /*0386*/ 	.byte	0x3f
	.zero		1


	//   ....[47]....
        /*0388*/ 	.word	0x0000cf40
        /*038c*/ 	.word	0x00000003
        /*0390*/ 	.word	0x00000068
        /*0394*/ 	.short	0x010a
        /*0396*/ 	.byte	0x3f
	.zero		1


	//   ....[48]....
        /*0398*/ 	.word	0x0000cf80
        /*039c*/ 	.word	0x00000003
        /*03a0*/ 	.word	0x00000070
        /*03a4*/ 	.short	0x010a
        /*03a6*/ 	.byte	0x3f
	.zero		1


	//   ....[49]....
        /*03a8*/ 	.word	0x0000cfd0
        /*03ac*/ 	.word	0x00000003
        /*03b0*/ 	.word	0x00000078
        /*03b4*/ 	.short	0x010a
        /*03b6*/ 	.byte	0x3f
	.zero		1


	//   ....[50]....
        /*03b8*/ 	.word	0x0000d330
        /*03bc*/ 	.word	0x0000000e
        /*03c0*/ 	.word	0x00000020
        /*03c4*/ 	.short	0x010a
        /*03c6*/ 	.byte	0x3f
	.zero		1


	//   ....[51]....
        /*03c8*/ 	.word	0x0000d6e0
        /*03cc*/ 	.word	0x00000004
        /*03d0*/ 	.word	0x00000088
        /*03d4*/ 	.short	0x0101
        /*03d6*/ 	.byte	0x3f
	.zero		1


	//   ....[52]....
        /*03d8*/ 	.word	0x0000dde0
        /*03dc*/ 	.word	0x00000005
        /*03e0*/ 	.word	0x00000000
        /*03e4*/ 	.short	0x010a
        /*03e6*/ 	.byte	0x3f
	.zero		1


	//   ....[53]....
        /*03e8*/ 	.word	0x0000de60
        /*03ec*/ 	.word	0x00000007
        /*03f0*/ 	.word	0x00000000
        /*03f4*/ 	.short	0x010a
        /*03f6*/ 	.byte	0x3f
	.zero		1


	//   ....[54]....
        /*03f8*/ 	.word	0x0000def0
        /*03fc*/ 	.word	0x00000006
        /*0400*/ 	.word	0x00000000
        /*0404*/ 	.short	0x010a
        /*0406*/ 	.byte	0x3f
	.zero		1


	//   ....[55]....
        /*0408*/ 	.word	0x0000df80
        /*040c*/ 	.word	0x00000003
        /*0410*/ 	.word	0x00000000
        /*0414*/ 	.short	0x010a
        /*0416*/ 	.byte	0x3f
	.zero		1


	//   ....[56]....
        /*0418*/ 	.word	0x0000dfe0
        /*041c*/ 	.word	0x00000004
        /*0420*/ 	.word	0x00000000
        /*0424*/ 	.short	0x010a
        /*0426*/ 	.byte	0x3f
	.zero		1


	//   ....[57]....
        /*0428*/ 	.word	0x0000e040
        /*042c*/ 	.word	0x00000005
        /*0430*/ 	.word	0x00000000
        /*0434*/ 	.short	0x010a
        /*0436*/ 	.byte	0x3f
	.zero		1


	//   ....[58]....
        /*0438*/ 	.word	0x0000e0a0
        /*043c*/ 	.word	0x00000003
        /*0440*/ 	.word	0x00000040
        /*0444*/ 	.short	0x010a
        /*0446*/ 	.byte	0x3f
	.zero		1


	//   ....[59]....
        /*0448*/ 	.word	0x0000e0f0
        /*044c*/ 	.word	0x0000003d
        /*0450*/ 	.word	0x00000040
        /*0454*/ 	.short	0x010a
        /*0456*/ 	.byte	0x3f
	.zero		1


	//   ....[60]....
        /*0458*/ 	.word	0x0000e140
        /*045c*/ 	.word	0x0000001a
        /*0460*/ 	.word	0x00000040
        /*0464*/ 	.short	0x010a
        /*0466*/ 	.byte	0x3f
	.zero		1


	//   ....[61]....
        /*0468*/ 	.word	0x0000e190
        /*046c*/ 	.word	0x0000001a
        /*0470*/ 	.word	0x00000040
        /*0474*/ 	.short	0x010a
        /*0476*/ 	.byte	0x3f
	.zero		1


	//   ....[62]....
        /*0478*/ 	.word	0x0000e1f0
        /*047c*/ 	.word	0x00000003
        /*0480*/ 	.word	0x00000088
        /*0484*/ 	.short	0x010a
        /*0486*/ 	.byte	0x3f
	.zero		1


	//   ....[63]....
        /*0488*/ 	.word	0x0000e250
        /*048c*/ 	.word	0x00000005
        /*0490*/ 	.word	0x00000060
        /*0494*/ 	.short	0x010a
        /*0496*/ 	.byte	0x3f
	.zero		1


	//   ....[64]....
        /*0498*/ 	.word	0x0000e2b0
        /*049c*/ 	.word	0x00000005
        /*04a0*/ 	.word	0x00000068
        /*04a4*/ 	.short	0x010a
        /*04a6*/ 	.byte	0x3f
	.zero		1


	//   ....[65]....
        /*04a8*/ 	.word	0x0000e310
        /*04ac*/ 	.word	0x00000005
        /*04b0*/ 	.word	0x00000070
        /*04b4*/ 	.short	0x010a
        /*04b6*/ 	.byte	0x3f
	.zero		1


	//   ....[66]....
        /*04b8*/ 	.word	0x0000e370
        /*04bc*/ 	.word	0x00000005
        /*04c0*/ 	.word	0x00000078
        /*04c4*/ 	.short	0x010a
        /*04c6*/ 	.byte	0x3f
	.zero		1


	//   ....[67]....
        /*04c8*/ 	.word	0x0000e3c0
        /*04cc*/ 	.word	0x00000003
        /*04d0*/ 	.word	0x00000060
        /*04d4*/ 	.short	0x010a
        /*04d6*/ 	.byte	0x3f
	.zero		1


	//   ....[68]....
        /*04d8*/ 	.word	0x0000e410
        /*04dc*/ 	.word	0x00000003
        /*04e0*/ 	.word	0x00000068
        /*04e4*/ 	.short	0x010a
        /*04e6*/ 	.byte	0x3f
	.zero		1


	//   ....[69]....
        /*04e8*/ 	.word	0x0000e460
        /*04ec*/ 	.word	0x00000003
        /*04f0*/ 	.word	0x00000070
        /*04f4*/ 	.short	0x010a
        /*04f6*/ 	.byte	0x3f
	.zero		1


	//   ....[70]....
        /*04f8*/ 	.word	0x0000e530
        /*04fc*/ 	.word	0x0000000e
        /*0500*/ 	.word	0x00000020
        /*0504*/ 	.short	0x010a
        /*0506*/ 	.byte	0x3f
	.zero		1


	//   ....[71]....
        /*0508*/ 	.word	0x0000e600
        /*050c*/ 	.word	0x00000005
        /*0510*/ 	.word	0x00000000
        /*0514*/ 	.short	0x010a
        /*0516*/ 	.byte	0x3f
	.zero		1


	//   ....[72]....
        /*0518*/ 	.word	0x0000e650
        /*051c*/ 	.word	0x00000007
        /*0520*/ 	.word	0x00000000
        /*0524*/ 	.short	0x010a
        /*0526*/ 	.byte	0x3f
	.zero		1


	//   ....[73]....
        /*0528*/ 	.word	0x0000e6a0
        /*052c*/ 	.word	0x00000006
        /*0530*/ 	.word	0x00000000
        /*0534*/ 	.short	0x010a
        /*0536*/ 	.byte	0x3f
	.zero		1


	//----- nvinfo : EIATTR_NUM_MBARRIERS
	.align		4
.L_38:
        /*0538*/ 	.byte	0x03, 0x38
        /*053a*/ 	.short	0x0012


	//----- nvinfo : EIATTR_EXIT_INSTR_OFFSETS
	.align		4
        /*053c*/ 	.byte	0x04, 0x1c
        /*053e*/ 	.short	(.L_40 - .L_39)


	//   ....[0]....
.L_39:
        /*0540*/ 	.word	0x0000dfd0


	//----- nvinfo : EIATTR_MAX_THREADS
	.align		4
.L_40:
        /*0544*/ 	.byte	0x04, 0x05
        /*0546*/ 	.short	(.L_42 - .L_41)
.L_41:
        /*0548*/ 	.word	0x00000180
        /*054c*/ 	.word	0x00000001
        /*0550*/ 	.word	0x00000001


	//----- nvinfo : EIATTR_CRS_STACK_SIZE
	.align		4
.L_42:
        /*0554*/ 	.byte	0x04, 0x1e
        /*0556*/ 	.short	(.L_44 - .L_43)
.L_43:
        /*0558*/ 	.word	0x00000000


	//----- nvinfo : EIATTR_CBANK_PARAM_SIZE
	.align		4
.L_44:
        /*055c*/ 	.byte	0x03, 0x19
        /*055e*/ 	.short	0x0770


	//----- nvinfo : EIATTR_PARAM_CBANK
	.align		4
        /*0560*/ 	.byte	0x04, 0x0a
        /*0562*/ 	.short	(.L_46 - .L_45)
	.align		4
.L_45:
        /*0564*/ 	.word	index@(.nv.constant0._ZN7cutlass13device_kernelINS_4gemm6kernel13GemmUniversalIN4cute5tupleIJiiiiEEENS1_10collective13CollectiveMmaINS1_34MainloopSm90TmaGmmaWarpSpecializedILi4ENS5_IJNS4_1CILi2EEENSA_ILi1EEESC_EEENS1_35KernelTmaWarpSpecializedCooperativeEEENS5_IJNSA_ILi256EEENSA_ILi64EEESH_EEENS_6half_tENS5_IJlSC_lEEESJ_SK_NS4_8TiledMMAINS4_8MMA_AtomIJNS4_4SM904GMMA25MMA_64x64x16_F32F16F16_SSILNSO_5MajorE0ELSQ_0ELNSO_7ScaleInE1ELSR_1EEEEEENS4_6LayoutISD_NS5_IJSC_NSA_ILi0EEESV_EEEEENS5_IJNS4_10UnderscoreESY_SY_EEEEENS4_13SM90_TMA_LOADENS4_14ComposedLayoutINS4_7SwizzleILi3ELi4ELi3EEENS4_18smem_ptr_flag_bitsILi16EEENSU_INS5_IJNSA_ILi8EEESH_EEENS5_IJSH_SC_EEEEEEEvNS4_8identityENS4_23SM90_TMA_LOAD_MULTICASTES1B_vS1C_EENS_8epilogue10collective18CollectiveEpilogueINS1F_22Sm90TmaWarpSpecializedILi4ELi2ELi16ELb1ELb0EEEJSI_NS5_IJNSA_ILi128EEENSA_ILi32EEEEEESJ_SK_SJ_SK_NS1F_6fusion15FusionCallbacksIS1J_NS1N_13LinCombEltActINS1F_6thread4GELUESJ_fSJ_fLNS_15FloatRoundStyleE2EEESI_S1M_JEEES11_NS12_INS13_ILi2ELi4ELi3EEES16_NSU_INS5_IJS17_S1L_EEENS5_IJS1L_SC_EEEEEEENS4_17SM75_U32x4_LDSM_NENS4_14SM90_TMA_STOREES1Z_NS4_17SM90_U32x4_STSM_NENS4_9Copy_AtomIJS22_SJ_EEEvEEEvvEEEEvNT_6ParamsE)
        /*0568*/ 	.short	0x0210
        /*056a*/ 	.short	0x0770


	//----- nvinfo : EIATTR_SW_WAR
	.align		4
.L_46:
        /*056c*/ 	.byte	0x04, 0x36
        /*056e*/ 	.short	(.L_48 - .L_47)
.L_47:
        /*0570*/ 	.word	0x00000008
.L_48:


//--------------------- .nv.callgraph             --------------------------
	.section	.nv.callgraph,"",@"SHT_CUDA_CALLGRAPH"
	.align	4
	.sectionentsize	8
	.align		4
        /*0000*/ 	.word	0x00000000
	.align		4
        /*0004*/ 	.word	0xffffffff
	.align		4
        /*0008*/ 	.word	index@(_ZN7cutlass13device_kernelINS_4gemm6kernel13GemmUniversalIN4cute5tupleIJiiiiEEENS1_10collective13CollectiveMmaINS1_34MainloopSm90TmaGmmaWarpSpecializedILi4ENS5_IJNS4_1CILi2EEENSA_ILi1EEESC_EEENS1_35KernelTmaWarpSpecializedCooperativeEEENS5_IJNSA_ILi256EEENSA_ILi64EEESH_EEENS_6half_tENS5_IJlSC_lEEESJ_SK_NS4_8TiledMMAINS4_8MMA_AtomIJNS4_4SM904GMMA25MMA_64x64x16_F32F16F16_SSILNSO_5MajorE0ELSQ_0ELNSO_7ScaleInE1ELSR_1EEEEEENS4_6LayoutISD_NS5_IJSC_NSA_ILi0EEESV_EEEEENS5_IJNS4_10UnderscoreESY_SY_EEEEENS4_13SM90_TMA_LOADENS4_14ComposedLayoutINS4_7SwizzleILi3ELi4ELi3EEENS4_18smem_ptr_flag_bitsILi16EEENSU_INS5_IJNSA_ILi8EEESH_EEENS5_IJSH_SC_EEEEEEEvNS4_8identityENS4_23SM90_TMA_LOAD_MULTICASTES1B_vS1C_EENS_8epilogue10collective18CollectiveEpilogueINS1F_22Sm90TmaWarpSpecializedILi4ELi2ELi16ELb1ELb0EEEJSI_NS5_IJNSA_ILi128EEENSA_ILi32EEEEEESJ_SK_SJ_SK_NS1F_6fusion15FusionCallbacksIS1J_NS1N_13LinCombEltActINS1F_6thread4GELUESJ_fSJ_fLNS_15FloatRoundStyleE2EEESI_S1M_JEEES11_NS12_INS13_ILi2ELi4ELi3EEES16_NSU_INS5_IJS17_S1L_EEENS5_IJS1L_SC_EEEEEEENS4_17SM75_U32x4_LDSM_NENS4_14SM90_TMA_STOREES1Z_NS4_17SM90_U32x4_STSM_NENS4_9Copy_AtomIJS22_SJ_EEEvEEEvvEEEEvNT_6ParamsE)
	.align		4
        /*000c*/ 	.word	index@(__assertfail)
	.align		4
        /*0010*/ 	.word	0x00000000
	.align		4
        /*0014*/ 	.word	0xfffffffe
	.align		4
        /*0018*/ 	.word	0x00000000
	.align		4
        /*001c*/ 	.word	0xfffffffd
	.align		4
        /*0020*/ 	.word	0x00000000
	.align		4
        /*0024*/ 	.word	0xfffffffc


//--------------------- .nv.constant4             --------------------------
	.section	.nv.constant4,"a",@progbits
	.align	8
	.align		8
.nv.constant4:
        /*0000*/ 	.dword	__assertfail
	.align		8
        /*0008*/ 	.dword	__unnamed_1
	.align		8
        /*0010*/ 	.dword	__unnamed_2
	.align		8
        /*0018*/ 	.dword	_ZN39_INTERNAL_f1d03afc_4_k_cu_dc5eb159_28014cuda3std3__45__cpo5beginE
	.align		8
        /*0020*/ 	.dword	_ZN39_INTERNAL_f1d03afc_4_k_cu_dc5eb159_28014cuda3std3__45__cpo3endE
	.align		8
        /*0028*/ 	.dword	_ZN39_INTERNAL_f1d03afc_4_k_cu_dc5eb159_28014cuda3std3__45__cpo6cbeginE
	.align		8
        /*0030*/ 	.dword	_ZN39_INTERNAL_f1d03afc_4_k_cu_dc5eb159_28014cuda3std3__45__cpo4cendE
	.align		8
        /*0038*/ 	.dword	_ZN39_INTERNAL_f1d03afc_4_k_cu_dc5eb159_28014cuda3std3__441_GLOBAL__N__f1d03afc_4_k_cu_dc5eb159_28016ignoreE
	.align		8
        /*0040*/ 	.dword	_ZN39_INTERNAL_f1d03afc_4_k_cu_dc5eb159_28014cuda3std3__419piecewise_constructE
	.align		8
        /*0048*/ 	.dword	_ZN39_INTERNAL_f1d03afc_4_k_cu_dc5eb159_28014cuda3std3__48in_placeE
	.align		8
        /*0050*/ 	.dword	_ZN39_INTERNAL_f1d03afc_4_k_cu_dc5eb159_28014cuda3std6ranges3__45__cpo4swapE
	.align		8
        /*0058*/ 	.dword	_ZN39_INTERNAL_f1d03afc_4_k_cu_dc5eb159_28014cuda3std6ranges3__45__cpo9iter_moveE
	.align		8
        /*0060*/ 	.dword	_ZN39_INTERNAL_f1d03afc_4_k_cu_dc5eb159_28014cute7productE
	.align		8
        /*0068*/ 	.dword	_ZN39_INTERNAL_f1d03afc_4_k_cu_dc5eb159_28014cute1_E
	.align		8
        /*0070*/ 	.dword	$str$22
	.align		8
        /*0078*/ 	.dword	$str$23
	.align		8
        /*0080*/ 	.dword	$str$26
	.align		8
        /*0088*/ 	.dword	$str$27


//--------------------- .text._ZN7cutlass13device_kernelINS_4gemm6kernel13GemmUniversalIN4cute5tupleIJiiiiEEENS1_10collective13CollectiveMmaINS1_34MainloopSm90TmaGmmaWarpSpecializedILi4ENS5_IJNS4_1CILi2EEENSA_ILi1EEESC_EEENS1_35KernelTmaWarpSpecializedCooperativeEEENS5_IJNSA_ILi256EEENSA_ILi64EEESH_EEENS_6half_tENS5_IJlSC_lEEESJ_SK_NS4_8TiledMMAINS4_8MMA_AtomIJNS4_4SM904GMMA25MMA_64x64x16_F32F16F16_SSILNSO_5MajorE0ELSQ_0ELNSO_7ScaleInE1ELSR_1EEEEEENS4_6LayoutISD_NS5_IJSC_NSA_ILi0EEESV_EEEEENS5_IJNS4_10UnderscoreESY_SY_EEEEENS4_13SM90_TMA_LOADENS4_14ComposedLayoutINS4_7SwizzleILi3ELi4ELi3EEENS4_18smem_ptr_flag_bitsILi16EEENSU_INS5_IJNSA_ILi8EEESH_EEENS5_IJSH_SC_EEEEEEEvNS4_8identityENS4_23SM90_TMA_LOAD_MULTICASTES1B_vS1C_EENS_8epilogue10collective18CollectiveEpilogueINS1F_22Sm90TmaWarpSpecializedILi4ELi2ELi16ELb1ELb0EEEJSI_NS5_IJNSA_ILi128EEENSA_ILi32EEEEEESJ_SK_SJ_SK_NS1F_6fusion15FusionCallbacksIS1J_NS1N_13LinCombEltActINS1F_6thread4GELUESJ_fSJ_fLNS_15FloatRoundStyleE2EEESI_S1M_JEEES11_NS12_INS13_ILi2ELi4ELi3EEES16_NSU_INS5_IJS17_S1L_EEENS5_IJS1L_SC_EEEEEEENS4_17SM75_U32x4_LDSM_NENS4_14SM90_TMA_STOREES1Z_NS4_17SM90_U32x4_STSM_NENS4_9Copy_AtomIJS22_SJ_EEEvEEEvvEEEEvNT_6ParamsE --------------------------
	.section	.text._ZN7cutlass13device_kernelINS_4gemm6kernel13GemmUniversalIN4cute5tupleIJiiiiEEENS1_10collective13CollectiveMmaINS1_34MainloopSm90TmaGmmaWarpSpecializedILi4ENS5_IJNS4_1CILi2EEENSA_ILi1EEESC_EEENS1_35KernelTmaWarpSpecializedCooperativeEEENS5_IJNSA_ILi256EEENSA_ILi64EEESH_EEENS_6half_tENS5_IJlSC_lEEESJ_SK_NS4_8TiledMMAINS4_8MMA_AtomIJNS4_4SM904GMMA25MMA_64x64x16_F32F16F16_SSILNSO_5MajorE0ELSQ_0ELNSO_7ScaleInE1ELSR_1EEEEEENS4_6LayoutISD_NS5_IJSC_NSA_ILi0EEESV_EEEEENS5_IJNS4_10UnderscoreESY_SY_EEEEENS4_13SM90_TMA_LOADENS4_14ComposedLayoutINS4_7SwizzleILi3ELi4ELi3EEENS4_18smem_ptr_flag_bitsILi16EEENSU_INS5_IJNSA_ILi8EEESH_EEENS5_IJSH_SC_EEEEEEEvNS4_8identityENS4_23SM90_TMA_LOAD_MULTICASTES1B_vS1C_EENS_8epilogue10collective18CollectiveEpilogueINS1F_22Sm90TmaWarpSpecializedILi4ELi2ELi16ELb1ELb0EEEJSI_NS5_IJNSA_ILi128EEENSA_ILi32EEEEEESJ_SK_SJ_SK_NS1F_6fusion15FusionCallbacksIS1J_NS1N_13LinCombEltActINS1F_6thread4GELUESJ_fSJ_fLNS_15FloatRoundStyleE2EEESI_S1M_JEEES11_NS12_INS13_ILi2ELi4ELi3EEES16_NSU_INS5_IJS17_S1L_EEENS5_IJS1L_SC_EEEEEEENS4_17SM75_U32x4_LDSM_NENS4_14SM90_TMA_STOREES1Z_NS4_17SM90_U32x4_STSM_NENS4_9Copy_AtomIJS22_SJ_EEEvEEEvvEEEEvNT_6ParamsE,"ax",@progbits
	.align	128
.text._ZN7cutlass13device_kernelINS_4gemm6kernel13GemmUniversalIN4cute5tupleIJiiiiEEENS1_10collective13CollectiveMmaINS1_34MainloopSm90TmaGmmaWarpSpecializedILi4ENS5_IJNS4_1CILi2EEENSA_ILi1EEESC_EEENS1_35KernelTmaWarpSpecializedCooperativeEEENS5_IJNSA_ILi256EEENSA_ILi64EEESH_EEENS_6half_tENS5_IJlSC_lEEESJ_SK_NS4_8TiledMMAINS4_8MMA_AtomIJNS4_4SM904GMMA25MMA_64x64x16_F32F16F16_SSILNSO_5MajorE0ELSQ_0ELNSO_7ScaleInE1ELSR_1EEEEEENS4_6LayoutISD_NS5_IJSC_NSA_ILi0EEESV_EEEEENS5_IJNS4_10UnderscoreESY_SY_EEEEENS4_13SM90_TMA_LOADENS4_14ComposedLayoutINS4_7SwizzleILi3ELi4ELi3EEENS4_18smem_ptr_flag_bitsILi16EEENSU_INS5_IJNSA_ILi8EEESH_EEENS5_IJSH_SC_EEEEEEEvNS4_8identityENS4_23SM90_TMA_LOAD_MULTICASTES1B_vS1C_EENS_8epilogue10collective18CollectiveEpilogueINS1F_22Sm90TmaWarpSpecializedILi4ELi2ELi16ELb1ELb0EEEJSI_NS5_IJNSA_ILi128EEENSA_ILi32EEEEEESJ_SK_SJ_SK_NS1F_6fusion15FusionCallbacksIS1J_NS1N_13LinCombEltActINS1F_6thread4GELUESJ_fSJ_fLNS_15FloatRoundStyleE2EEESI_S1M_JEEES11_NS12_INS13_ILi2ELi4ELi3EEES16_NSU_INS5_IJS17_S1L_EEENS5_IJS1L_SC_EEEEEEENS4_17SM75_U32x4_LDSM_NENS4_14SM90_TMA_STOREES1Z_NS4_17SM90_U32x4_STSM_NENS4_9Copy_AtomIJS22_SJ_EEEvEEEvvEEEEvNT_6ParamsE:
        .type           _ZN7cutlass13device_kernelINS_4gemm6kernel13GemmUniversalIN4cute5tupleIJiiiiEEENS1_10collective13CollectiveMmaINS1_34MainloopSm90TmaGmmaWarpSpecializedILi4ENS5_IJNS4_1CILi2EEENSA_ILi1EEESC_EEENS1_35KernelTmaWarpSpecializedCooperativeEEENS5_IJNSA_ILi256EEENSA_ILi64EEESH_EEENS_6half_tENS5_IJlSC_lEEESJ_SK_NS4_8TiledMMAINS4_8MMA_AtomIJNS4_4SM904GMMA25MMA_64x64x16_F32F16F16_SSILNSO_5MajorE0ELSQ_0ELNSO_7ScaleInE1ELSR_1EEEEEENS4_6LayoutISD_NS5_IJSC_NSA_ILi0EEESV_EEEEENS5_IJNS4_10UnderscoreESY_SY_EEEEENS4_13SM90_TMA_LOADENS4_14ComposedLayoutINS4_7SwizzleILi3ELi4ELi3EEENS4_18smem_ptr_flag_bitsILi16EEENSU_INS5_IJNSA_ILi8EEESH_EEENS5_IJSH_SC_EEEEEEEvNS4_8identityENS4_23SM90_TMA_LOAD_MULTICASTES1B_vS1C_EENS_8epilogue10collective18CollectiveEpilogueINS1F_22Sm90TmaWarpSpecializedILi4ELi2ELi16ELb1ELb0EEEJSI_NS5_IJNSA_ILi128EEENSA_ILi32EEEEEESJ_SK_SJ_SK_NS1F_6fusion15FusionCallbacksIS1J_NS1N_13LinCombEltActINS1F_6thread4GELUESJ_fSJ_fLNS_15FloatRoundStyleE2EEESI_S1M_JEEES11_NS12_INS13_ILi2ELi4ELi3EEES16_NSU_INS5_IJS17_S1L_EEENS5_IJS1L_SC_EEEEEEENS4_17SM75_U32x4_LDSM_NENS4_14SM90_TMA_STOREES1Z_NS4_17SM90_U32x4_STSM_NENS4_9Copy_AtomIJS22_SJ_EEEvEEEvvEEEEvNT_6ParamsE,@function
        .size           _ZN7cutlass13device_kernelINS_4gemm6kernel13GemmUniversalIN4cute5tupleIJiiiiEEENS1_10collective13CollectiveMmaINS1_34MainloopSm90TmaGmmaWarpSpecializedILi4ENS5_IJNS4_1CILi2EEENSA_ILi1EEESC_EEENS1_35KernelTmaWarpSpecializedCooperativeEEENS5_IJNSA_ILi256EEENSA_ILi64EEESH_EEENS_6half_tENS5_IJlSC_lEEESJ_SK_NS4_8TiledMMAINS4_8MMA_AtomIJNS4_4SM904GMMA25MMA_64x64x16_F32F16F16_SSILNSO_5MajorE0ELSQ_0ELNSO_7ScaleInE1ELSR_1EEEEEENS4_6LayoutISD_NS5_IJSC_NSA_ILi0EEESV_EEEEENS5_IJNS4_10UnderscoreESY_SY_EEEEENS4_13SM90_TMA_LOADENS4_14ComposedLayoutINS4_7SwizzleILi3ELi4ELi3EEENS4_18smem_ptr_flag_bitsILi16EEENSU_INS5_IJNSA_ILi8EEESH_EEENS5_IJSH_SC_EEEEEEEvNS4_8identityENS4_23SM90_TMA_LOAD_MULTICASTES1B_vS1C_EENS_8epilogue10collective18CollectiveEpilogueINS1F_22Sm90TmaWarpSpecializedILi4ELi2ELi16ELb1ELb0EEEJSI_NS5_IJNSA_ILi128EEENSA_ILi32EEEEEESJ_SK_SJ_SK_NS1F_6fusion15FusionCallbacksIS1J_NS1N_13LinCombEltActINS1F_6thread4GELUESJ_fSJ_fLNS_15FloatRoundStyleE2EEESI_S1M_JEEES11_NS12_INS13_ILi2ELi4ELi3EEES16_NSU_INS5_IJS17_S1L_EEENS5_IJS1L_SC_EEEEEEENS4_17SM75_U32x4_LDSM_NENS4_14SM90_TMA_STOREES1Z_NS4_17SM90_U32x4_STSM_NENS4_9Copy_AtomIJS22_SJ_EEEvEEEvvEEEEvNT_6ParamsE,(.L_x_189 - _ZN7cutlass13device_kernelINS_4gemm6kernel13GemmUniversalIN4cute5tupleIJiiiiEEENS1_10collective13CollectiveMmaINS1_34MainloopSm90TmaGmmaWarpSpecializedILi4ENS5_IJNS4_1CILi2EEENSA_ILi1EEESC_EEENS1_35KernelTmaWarpSpecializedCooperativeEEENS5_IJNSA_ILi256EEENSA_ILi64EEESH_EEENS_6half_tENS5_IJlSC_lEEESJ_SK_NS4_8TiledMMAINS4_8MMA_AtomIJNS4_4SM904GMMA25MMA_64x64x16_F32F16F16_SSILNSO_5MajorE0ELSQ_0ELNSO_7ScaleInE1ELSR_1EEEEEENS4_6LayoutISD_NS5_IJSC_NSA_ILi0EEESV_EEEEENS5_IJNS4_10UnderscoreESY_SY_EEEEENS4_13SM90_TMA_LOADENS4_14ComposedLayoutINS4_7SwizzleILi3ELi4ELi3EEENS4_18smem_ptr_flag_bitsILi16EEENSU_INS5_IJNSA_ILi8EEESH_EEENS5_IJSH_SC_EEEEEEEvNS4_8identityENS4_23SM90_TMA_LOAD_MULTICASTES1B_vS1C_EENS_8epilogue10collective18CollectiveEpilogueINS1F_22Sm90TmaWarpSpecializedILi4ELi2ELi16ELb1ELb0EEEJSI_NS5_IJNSA_ILi128EEENSA_ILi32EEEEEESJ_SK_SJ_SK_NS1F_6fusion15FusionCallbacksIS1J_NS1N_13LinCombEltActINS1F_6thread4GELUESJ_fSJ_fLNS_15FloatRoundStyleE2EEESI_S1M_JEEES11_NS12_INS13_ILi2ELi4ELi3EEES16_NSU_INS5_IJS17_S1L_EEENS5_IJS1L_SC_EEEEEEENS4_17SM75_U32x4_LDSM_NENS4_14SM90_TMA_STOREES1Z_NS4_17SM90_U32x4_STSM_NENS4_9Copy_AtomIJS22_SJ_EEEvEEEvvEEEEvNT_6ParamsE)
        .other          _ZN7cutlass13device_kernelINS_4gemm6kernel13GemmUniversalIN4cute5tupleIJiiiiEEENS1_10collective13CollectiveMmaINS1_34MainloopSm90TmaGmmaWarpSpecializedILi4ENS5_IJNS4_1CILi2EEENSA_ILi1EEESC_EEENS1_35KernelTmaWarpSpecializedCooperativeEEENS5_IJNSA_ILi256EEENSA_ILi64EEESH_EEENS_6half_tENS5_IJlSC_lEEESJ_SK_NS4_8TiledMMAINS4_8MMA_AtomIJNS4_4SM904GMMA25MMA_64x64x16_F32F16F16_SSILNSO_5MajorE0ELSQ_0ELNSO_7ScaleInE1ELSR_1EEEEEENS4_6LayoutISD_NS5_IJSC_NSA_ILi0EEESV_EEEEENS5_IJNS4_10UnderscoreESY_SY_EEEEENS4_13SM90_TMA_LOADENS4_14ComposedLayoutINS4_7SwizzleILi3ELi4ELi3EEENS4_18smem_ptr_flag_bitsILi16EEENSU_INS5_IJNSA_ILi8EEESH_EEENS5_IJSH_SC_EEEEEEEvNS4_8identityENS4_23SM90_TMA_LOAD_MULTICASTES1B_vS1C_EENS_8epilogue10collective18CollectiveEpilogueINS1F_22Sm90TmaWarpSpecializedILi4ELi2ELi16ELb1ELb0EEEJSI_NS5_IJNSA_ILi128EEENSA_ILi32EEEEEESJ_SK_SJ_SK_NS1F_6fusion15FusionCallbacksIS1J_NS1N_13LinCombEltActINS1F_6thread4GELUESJ_fSJ_fLNS_15FloatRoundStyleE2EEESI_S1M_JEEES11_NS12_INS13_ILi2ELi4ELi3EEES16_NSU_INS5_IJS17_S1L_EEENS5_IJS1L_SC_EEEEEEENS4_17SM75_U32x4_LDSM_NENS4_14SM90_TMA_STOREES1Z_NS4_17SM90_U32x4_STSM_NENS4_9Copy_AtomIJS22_SJ_EEEvEEEvvEEEEvNT_6ParamsE,@"STO_CUDA_ENTRY STV_DEFAULT"
_ZN7cutlass13device_kernelINS_4gemm6kernel13GemmUniversalIN4cute5tupleIJiiiiEEENS1_10collective13CollectiveMmaINS1_34MainloopSm90TmaGmmaWarpSpecializedILi4ENS5_IJNS4_1CILi2EEENSA_ILi1EEESC_EEENS1_35KernelTmaWarpSpecializedCooperativeEEENS5_IJNSA_ILi256EEENSA_ILi64EEESH_EEENS_6half_tENS5_IJlSC_lEEESJ_SK_NS4_8TiledMMAINS4_8MMA_AtomIJNS4_4SM904GMMA25MMA_64x64x16_F32F16F16_SSILNSO_5MajorE0ELSQ_0ELNSO_7ScaleInE1ELSR_1EEEEEENS4_6LayoutISD_NS5_IJSC_NSA_ILi0EEESV_EEEEENS5_IJNS4_10UnderscoreESY_SY_EEEEENS4_13SM90_TMA_LOADENS4_14ComposedLayoutINS4_7SwizzleILi3ELi4ELi3EEENS4_18smem_ptr_flag_bitsILi16EEENSU_INS5_IJNSA_ILi8EEESH_EEENS5_IJSH_SC_EEEEEEEvNS4_8identityENS4_23SM90_TMA_LOAD_MULTICASTES1B_vS1C_EENS_8epilogue10collective18CollectiveEpilogueINS1F_22Sm90TmaWarpSpecializedILi4ELi2ELi16ELb1ELb0EEEJSI_NS5_IJNSA_ILi128EEENSA_ILi32EEEEEESJ_SK_SJ_SK_NS1F_6fusion15FusionCallbacksIS1J_NS1N_13LinCombEltActINS1F_6thread4GELUESJ_fSJ_fLNS_15FloatRoundStyleE2EEESI_S1M_JEEES11_NS12_INS13_ILi2ELi4ELi3EEES16_NSU_INS5_IJS17_S1L_EEENS5_IJS1L_SC_EEEEEEENS4_17SM75_U32x4_LDSM_NENS4_14SM90_TMA_STOREES1Z_NS4_17SM90_U32x4_STSM_NENS4_9Copy_AtomIJS22_SJ_EEEvEEEvvEEEEvNT_6ParamsE:
[----:B------:R-:W1:Y:S01]  /*0000*/  LDC R1, c[0x0][0x28] ;  /* 0x00000a00ff017b82 */ /* 0x000e620000000800 */
[----:B------:R-:W2:Y:S07]  /*0010*/  S2R R18, SR_TID.X ;  /* 0x0000000000127919 */ /* 0x000eae0000002100 */
[----:B------:R-:W3:Y:S01]  /*0020*/  LDC.64 R4, c[0x0][0x588] ;  /* 0x00016200ff047b82 */ /* 0x000ee20000000a00 */
[----:B------:R-:W-:Y:S01]  /*0030*/  ELECT P0, URZ, PT ;  /* 0x00000000003f782f */ /* 0x000fe20003800000 */
[----:B------:R-:W-:Y:S01]  /*0040*/  BSSY B0, `(.L_x_0) ;  /* 0x0000016000007945 */ /* 0x000fe20003800000 */
[----:B--2---:R-:W-:-:S02]  /*0050*/  SHF.R.U32.HI R8, RZ, 0x5, R18 ;  /* 0x00000005ff087819 */ /* 0x004fc40000011612 */
[----:B------:R-:W-:-:S03]  /*0060*/  SHF.R.U32.HI R2, RZ, 0x7, R18 ;  /* 0x00000007ff027819 */ /* 0x000fc60000011612 */
[----:B------:R-:W2:Y:S04]  /*0070*/  SHFL.IDX PT, R0, R8, RZ, 0x1f ;  /* 0x00001fff08007589 */ /* 0x000ea800000e0000 */
[----:B------:R4:W1:Y:S01]  /*0080*/  SHFL.IDX PT, R7, R2, RZ, 0x1f ;  /* 0x00001fff02077589 */ /* 0x00086200000e0000 */
[----:B--2---:R-:W-:Y:S02]  /*0090*/  ISETP.NE.OR P0, PT, R0, RZ, !P0 ;  /* 0x000000ff0000720c */ /* 0x004fe40004705670 */
[----:B------:R-:W-:-:S11]  /*00a0*/  SHF.R.S32.HI R3, RZ, 0x1f, R0 ;  /* 0x0000001fff037819 */ /* 0x000fd60000011400 */
[----:B-1-34-:R-:W-:Y:S05]  /*00b0*/  @P0 BRA `(.L_x_1) ;  /* 0x0000000000380947 */ /* 0x01afea0003800000 */
[----:B------:R-:W-:Y:S02]  /*00c0*/  ULDC.64 UR4, c[0x0][0x198] ;  /* 0x0000660000047ab9 */ /* 0x000fe40000000a00 */
[----:B------:R-:W-:Y:S02]  /*00d0*/  UIADD3 UR6, UP0, UR4, 0xf0, URZ ;  /* 0x000000f004067890 */ /* 0x000fe4000ff1e03f */
[----:B------:R-:W-:Y:S02]  /*00e0*/  UIADD3 UR8, UP1, UR4, 0x1f0, URZ ;  /* 0x000001f004087890 */ /* 0x000fe4000ff3e03f */
[----:B------:R-:W-:Y:S02]  /*00f0*/  UIADD3 UR10, UP2, UR4, 0x3f0, URZ ;  /* 0x000003f0040a7890 */ /* 0x000fe4000ff5e03f */
[----:B------:R-:W-:Y:S02]  /*0100*/  UIADD3 UR4, UP3, UR4, 0x4f0, URZ ;  /* 0x000004f004047890 */ /* 0x000fe4000ff7e03f */
[----:B------:R-:W-:-:S02]  /*0110*/  UIADD3.X UR7, URZ, UR5, URZ, UP0, !UPT ;  /* 0x000000053f077290 */ /* 0x000fc400087fe43f */
[----:B------:R-:W-:Y:S02]  /*0120*/  UIADD3.X UR9, URZ, UR5, URZ, UP1, !UPT ;  /* 0x000000053f097290 */ /* 0x000fe40008ffe43f */
[----:B------:R-:W-:Y:S02]  /*0130*/  UIADD3.X UR11, URZ, UR5, URZ, UP2, !UPT ;  /* 0x000000053f0b7290 */ /* 0x000fe400097fe43f */
[----:B------:R-:W-:-:S03]  /*0140*/  UIADD3.X UR5, URZ, UR5, URZ, UP3, !UPT ;  /* 0x000000053f057290 */ /* 0x000fc60009ffe43f */
[----:B------:R1:W-:Y:S02]  /*0150*/  UTMACCTL.PF [UR6] ;  /* 0x00000000060079b9 */ /* 0x0003e40008040000 */
[----:B------:R1:W-:Y:S02]  /*0160*/  UTMACCTL.PF [UR8] ;  /* 0x00000000080079b9 */ /* 0x0003e40008040000 */
[----:B------:R1:W-:Y:S02]  /*0170*/  UTMACCTL.PF [UR10] ;  /* 0x000000000a0079b9 */ /* 0x0003e40008040000 */
[----:B------:R1:W-:Y:S02]  /*0180*/  UTMACCTL.PF [UR4] ;  /* 0x00000000040079b9 */ /* 0x0003e40008040000 */
[----:B-1----:R-:W-:Y:S01]  /*0190*/  NOP ;  /* 0x0000000000007918 */ /* 0x002fe20000000000 */
.L_x_1:
[----:B------:R-:W-:Y:S05]  /*01a0*/  BSYNC B0 ;  /* 0x0000000000007941 */ /* 0x000fea0003800000 */
.L_x_0:
[----:B------:R-:W-:Y:S01]  /*01b0*/  ULDC.64 UR4, c[0x0][0x590] ;  /* 0x0001640000047ab9 */ /* 0x000fe20000000a00 */
[----:B------:R-:W-:Y:S01]  /*01c0*/  LEA.HI R3, R3, R0, RZ, 0x2 ;  /* 0x0000000003037211 */ /* 0x000fe200078f10ff */
[----:B------:R-:W-:Y:S01]  /*01d0*/  ULDC.64 UR40, c[0x0][0x208] ;  /* 0x0000820000287ab9 */ /* 0x000fe20000000a00 */
[----:B------:R-:W-:Y:S01]  /*01e0*/  ISETP.NE.U32.AND P2, PT, RZ, UR4, PT ;  /* 0x00000004ff007c0c */ /* 0x000fe2000bf45070 */
[----:B------:R-:W-:Y:S01]  /*01f0*/  IMAD.MOV.U32 R2, RZ, RZ, R4 ;  /* 0x000000ffff027224 */ /* 0x000fe200078e0004 */
[----:B------:R-:W-:Y:S02]  /*0200*/  LOP3.LUT R3, R3, 0xfffffffc, RZ, 0xc0, !PT ;  /* 0xfffffffc03037812 */ /* 0x000fe400078ec0ff */
[----:B------:R-:W-:Y:S02]  /*0210*/  ISETP.NE.AND.EX P3, PT, RZ, UR5, PT, P2 ;  /* 0x00000005ff007c0c */ /* 0x000fe4000bf65320 */
[----:B------:R-:W-:Y:S01]  /*0220*/  PRMT R6, RZ, 0x7610, R6 ;  /* 0x00007610ff067816 */ /* 0x000fe20000000006 */
[----:B------:R-:W-:-:S02]  /*0230*/  IMAD.IADD R0, R0, 0x1, -R3 ;  /* 0x0000000100007824 */ /* 0x000fc400078e0a03 */
[----:B------:R-:W-:-:S08]  /*0240*/  IMAD.MOV.U32 R3, RZ, RZ, R5 ;  /* 0x000000ffff037224 */ /* 0x000fd000078e0005 */
[----:B------:R-:W-:Y:S05]  /*0250*/  @P3 BRA `(.L_x_2) ;  /* 0x0000000000303947 */ /* 0x000fea0003800000 */
[----:B------:R-:W-:Y:S02]  /*0260*/  ULDC.64 UR6, c[0x0][0x588] ;  /* 0x0001620000067ab9 */ /* 0x000fe40000000a00 */
[----:B------:R-:W-:-:S04]  /*0270*/  ISETP.NE.U32.AND P0, PT, RZ, UR6, PT ;  /* 0x00000006ff007c0c */ /* 0x000fc8000bf05070 */
[----:B------:R-:W-:-:S13]  /*0280*/  ISETP.NE.AND.EX P0, PT, RZ, UR7, PT, P0 ;  /* 0x00000007ff007c0c */ /* 0x000fda000bf05300 */
[----:B------:R-:W-:Y:S05]  /*0290*/  @!P0 BRA `(.L_x_3) ;  /* 0x0000000000108947 */ /* 0x000fea0003800000 */
[----:B------:R-:W2:Y:S02]  /*02a0*/  LDG.E R6, desc[UR40][R2.64] ;  /* 0x0000002802067981 */ /* 0x000ea4000c1e1900 */
[----:B--2---:R-:W-:Y:S02]  /*02b0*/  FSETP.NEU.AND P1, PT, R6, RZ, PT ;  /* 0x000000ff0600720b */ /* 0x004fe40003f2d000 */
[----:B------:R-:W-:Y:S01]  /*02c0*/  MOV R6, 0x1 ;  /* 0x0000000100067802 */ /* 0x000fe20000000f00 */
[----:B------:R-:W-:Y:S10]  /*02d0*/  BRA `(.L_x_2) ;  /* 0x0000000000107947 */ /* 0x000ff40003800000 */
.L_x_3:
[----:B------:R-:W-:Y:S01]  /*02e0*/  ULDC UR6, c[0x0][0x580] ;  /* 0x0001600000067ab9 */ /* 0x000fe20000000800 */
[----:B------:R-:W-:Y:S01]  /*02f0*/  IMAD.MOV.U32 R6, RZ, RZ, 0x1 ;  /* 0x00000001ff067424 */ /* 0x000fe200078e00ff */
[----:B------:R-:W-:Y:S02]  /*0300*/  FSETP.NEU.AND P1, PT, RZ, UR6, PT ;  /* 0x00000006ff007c0b */ /* 0x000fe4000bf2d000 */
[----:B------:R-:W-:-:S11]  /*0310*/  CS2R R2, SRZ ;  /* 0x0000000000027805 */ /* 0x000fd6000001ff00 */
.L_x_2:
[----:B------:R-:W-:Y:S02]  /*0320*/  ISETP.NE.U32.AND P4, PT, R2, RZ, PT ;  /* 0x000000ff0200720c */ /* 0x000fe40003f85070 */
[----:B------:R-:W-:Y:S02]  /*0330*/  ISETP.NE.AND.EX P5, PT, RZ, UR5, PT, P2 ;  /* 0x00000005ff007c0c */ /* 0x000fe4000bfa5320 */
[----:B------:R-:W-:Y:S02]  /*0340*/  ISETP.NE.AND.EX P2, PT, R3, RZ, PT, P4 ;  /* 0x000000ff0300720c */ /* 0x000fe40003f45340 */
[----:B------:R-:W-:-:S11]  /*0350*/  PLOP3.LUT P0, PT, PT, PT, PT, 0x8, 0x0 ;  /* 0x000000000000781c */ /* 0x000fd60003f0e170 */
[----:B------:R-:W-:Y:S05]  /*0360*/  @P2 BRA P5, `(.L_x_4) ;  /* 0x0000000000342947 */ /* 0x000fea0002800000 */
[----:B------:R-:W-:-:S04]  /*0370*/  ISETP.NE.U32.AND P0, PT, RZ, UR4, PT ;  /* 0x00000004ff007c0c */ /* 0x000fc8000bf05070 */
[----:B------:R-:W-:-:S13]  /*0380*/  ISETP.NE.AND.EX P0, PT, RZ, UR5, PT, P0 ;  /* 0x00000005ff007c0c */ /* 0x000fda000bf05300 */
[----:B------:R-:W-:Y:S05]  /*0390*/  @!P0 BRA `(.L_x_5) ;  /* 0x0000000000248947 */ /* 0x000fea0003800000 */
[----:B------:R-:W-:Y:S02]  /*03a0*/  PRMT R6, R6, 0x9910, RZ ;  /* 0x0000991006067816 */ /* 0x000fe400000000ff */
[----:B------:R-:W-:Y:S02]  /*03b0*/  ISETP.NE.U32.AND P0, PT, R2, RZ, PT ;  /* 0x000000ff0200720c */ /* 0x000fe40003f05070 */
[----:B------:R-:W-:Y:S02]  /*03c0*/  ISETP.NE.AND P2, PT, R6, RZ, PT ;  /* 0x000000ff0600720c */ /* 0x000fe40003f45270 */
[----:B------:R-:W-:Y:S02]  /*03d0*/  ISETP.NE.AND.EX P0, PT, R3, RZ, PT, P0 ;  /* 0x000000ff0300720c */ /* 0x000fe40003f05300 */
[----:B------:R-:W-:-:S09]  /*03e0*/  SEL R2, RZ, 0xffffffff, P1 ;  /* 0xffffffffff027807 */ /* 0x000fd20000800000 */
[----:B------:R-:W-:-:S04]  /*03f0*/  @!P2 SEL R2, RZ, 0xffffffff, P0 ;  /* 0xffffffffff02a807 */ /* 0x000fc80000000000 */
[----:B------:R-:W-:-:S04]  /*0400*/  LOP3.LUT R2, R2, 0x1, RZ, 0xc0, !PT ;  /* 0x0000000102027812 */ /* 0x000fc800078ec0ff */
[----:B------:R-:W-:Y:S01]  /*0410*/  ISETP.EQ.U32.AND P0, PT, R2, 0x1, PT ;  /* 0x000000010200780c */ /* 0x000fe20003f02070 */
[----:B------:R-:W-:-:S12]  /*0420*/  BRA `(.L_x_4) ;  /* 0x0000000000047947 */ /* 0x000fd80003800000 */
.L_x_5:
[----:B------:R-:W-:-:S13]  /*0430*/  PLOP3.LUT P0, PT, P1, PT, PT, 0x8, 0x0 ;  /* 0x000000000000781c */ /* 0x000fda0000f0e170 */
.L_x_4:
[----:B------:R-:W1:Y:S02]  /*0440*/  SHFL.IDX PT, R2, R8, RZ, 0x1f ;  /* 0x00001fff08027589 */ /* 0x000e6400000e0000 */
[----:B-1----:R-:W-:-:S13]  /*0450*/  ISETP.NE.AND P1, PT, R2, RZ, PT ;  /* 0x000000ff0200720c */ /* 0x002fda0003f25270 */
[----:B------:R-:W-:Y:S05]  /*0460*/  @P1 BRA `(.L_x_6) ;  /* 0x0000000000581947 */ /* 0x000fea0003800000 */
[----:B------:R-:W1:Y:S01]  /*0470*/  S2UR UR8, SR_CgaCtaId ;  /* 0x00000000000879c3 */ /* 0x000e620000008800 */
[----:B------:R-:W-:Y:S01]  /*0480*/  UMOV UR4, 0x400 ;  /* 0x0000040000047882 */ /* 0x000fe20000000000 */
[----:B------:R-:W-:Y:S01]  /*0490*/  UMOV UR5, 0x1 ;  /* 0x0000000100057882 */ /* 0x000fe20000000000 */
[----:B------:R-:W-:Y:S01]  /*04a0*/  UMOV UR6, 0x4 ;  /* 0x0000000400067882 */ /* 0x000fe20000000000 */
[----:B------:R-:W-:Y:S01]  /*04b0*/  ELECT P1, URZ, PT ;  /* 0x00000000003f782f */ /* 0x000fe20003820000 */
[----:B------:R-:W-:-:S04]  /*04c0*/  UIADD3 UR6, -UR6, 0x100000, URZ ;  /* 0x0010000006067890 */ /* 0x000fc8000fffe13f */
[----:B------:R-:W-:Y:S02]  /*04d0*/  USHF.L.U32 UR7, UR6, 0xb, URZ ;  /* 0x0000000b06077899 */ /* 0x000fe4000800063f */
[----:B------:R-:W-:Y:S02]  /*04e0*/  USHF.L.U32 UR6, UR6, 0x1, URZ ;  /* 0x0000000106067899 */ /* 0x000fe4000800063f */
[----:B-1----:R-:W-:Y:S02]  /*04f0*/  ULEA UR8, UR8, UR4, 0x18 ;  /* 0x0000000408087291 */ /* 0x002fe4000f8ec03f */
[----:B------:R-:W-:-:S04]  /*0500*/  UIADD3 UR4, -UR5, 0x100000, URZ ;  /* 0x0010000005047890 */ /* 0x000fc8000fffe13f */
[----:B------:R-:W-:Y:S02]  /*0510*/  USHF.L.U32 UR5, UR4, 0xb, URZ ;  /* 0x0000000b04057899 */ /* 0x000fe4000800063f */
[----:B------:R-:W-:Y:S01]  /*0520*/  USHF.L.U32 UR4, UR4, 0x1, URZ ;  /* 0x0000000104047899 */ /* 0x000fe2000800063f */
[----:B------:R-:W1:Y:S11]  /*0530*/  FENCE.VIEW.ASYNC.S ;  /* 0x00000000000073c6 */ /* 0x000e760000000000 */
[----:B-1----:R1:W2:Y:S01]  /*0540*/  SYNCS.EXCH.64 URZ, [UR8], UR4 ;  /* 0x00000004083f75b2 */ /* 0x0022a20008000100 */
[----:B------:R1:W3:Y:S01]  /*0550*/  SYNCS.EXCH.64 URZ, [UR8+0x20], UR6 ;  /* 0x00002006083f75b2 */ /* 0x0002e20008000100 */
[----:B------:R1:W4:Y:S01]  /*0560*/  SYNCS.EXCH.64 URZ, [UR8+0x8], UR4 ;  /* 0x00000804083f75b2 */ /* 0x0003220008000100 */
[----:B------:R1:W1:Y:S01]  /*0570*/  SYNCS.EXCH.64 URZ, [UR8+0x28], UR6 ;  /* 0x00002806083f75b2 */ /* 0x0002620008000100 */
[----:B------:R1:W1:Y:S01]  /*0580*/  SYNCS.EXCH.64 URZ, [UR8+0x10], UR4 ;  /* 0x00001004083f75b2 */ /* 0x0002620008000100 */
[----:B------:R1:W1:Y:S01]  /*0590*/  SYNCS.EXCH.64 URZ, [UR8+0x30], UR6 ;  /* 0x00003006083f75b2 */ /* 0x0002620008000100 */
[----:B------:R1:W1:Y:S01]  /*05a0*/  SYNCS.EXCH.64 URZ, [UR8+0x18], UR4 ;  /* 0x00001804083f75b2 */ /* 0x0002620008000100 */
[----:B------:R1:W1:Y:S01]  /*05b0*/  SYNCS.EXCH.64 URZ, [UR8+0x38], UR6 ;  /* 0x00003806083f75b2 */ /* 0x0002620008000100 */
[----:B------:R-:W-:Y:S01]  /*05c0*/  NOP ;  /* 0x0000000000007918 */ /* 0x000fe20000000000 */
.L_x_6:
[----:B------:R-:W5:Y:S01]  /*05d0*/  SHFL.IDX PT, R3, R8, RZ, 0x1f ;  /* 0x00001fff08037589 */ /* 0x000f6200000e0000 */
[----:B------:R-:W1:Y:S01]  /*05e0*/  S2UR UR9, SR_CTAID.X ;  /* 0x00000000000979c3 */ /* 0x000e620000002500 */
[----:B------:R-:W-:Y:S01]  /*05f0*/  NOP ;  /* 0x0000000000007918 */ /* 0x000fe20000000000 */
[----:B-----5:R-:W-:Y:S02]  /*0600*/  ISETP.NE.AND P1, PT, R3, RZ, PT ;  /* 0x000000ff0300720c */ /* 0x020fe40003f25270 */
[----:B------:R-:W-:-:S04]  /*0610*/  SHF.R.S32.HI R3, RZ, 0x1f, R18 ;  /* 0x0000001fff037819 */ /* 0x000fc80000011412 */
[----:B------:R-:W-:-:S07]  /*0620*/  LEA.HI R3, R3, R18, RZ, 0x7 ;  /* 0x0000001203037211 */ /* 0x000fce00078f38ff */
[----:B-1----:R-:W-:Y:S05]  /*0630*/  @P1 BRA `(.L_x_7) ;  /* 0x0000000000581947 */ /* 0x002fea0003800000 */
[----:B------:R-:W1:Y:S01]  /*0640*/  S2UR UR5, SR_CgaCtaId ;  /* 0x00000000000579c3 */ /* 0x000e620000008800 */
[----:B------:R-:W-:Y:S01]  /*0650*/  UMOV UR4, 0x400 ;  /* 0x0000040000047882 */ /* 0x000fe20000000000 */
[----:B------:R-:W-:Y:S01]  /*0660*/  UMOV UR6, 0x20 ;  /* 0x0000002000067882 */ /* 0x000fe20000000000 */
[----:B------:R-:W-:Y:S01]  /*0670*/  UMOV UR7, 0x100 ;  /* 0x0000010000077882 */ /* 0x000fe20000000000 */
[----:B------:R-:W-:Y:S01]  /*0680*/  ELECT P1, URZ, PT ;  /* 0x00000000003f782f */ /* 0x000fe20003820000 */
[----:B-1----:R-:W-:Y:S02]  /*0690*/  ULEA UR8, UR5, UR4, 0x18 ;  /* 0x0000000405087291 */ /* 0x002fe4000f8ec03f */
[----:B------:R-:W-:-:S04]  /*06a0*/  UIADD3 UR4, -UR6, 0x100000, URZ ;  /* 0x0010000006047890 */ /* 0x000fc8000fffe13f */
[----:B------:R-:W-:Y:S02]  /*06b0*/  USHF.L.U32 UR5, UR4, 0xb, URZ ;  /* 0x0000000b04057899 */ /* 0x000fe4000800063f */
[----:B------:R-:W-:Y:S02]  /*06c0*/  USHF.L.U32 UR4, UR4, 0x1, URZ ;  /* 0x0000000104047899 */ /* 0x000fe4000800063f */
[----:B------:R-:W-:-:S04]  /*06d0*/  UIADD3 UR6, -UR7, 0x100000, URZ ;  /* 0x0010000007067890 */ /* 0x000fc8000fffe13f */
[----:B------:R-:W-:Y:S02]  /*06e0*/  USHF.L.U32 UR7, UR6, 0xb, URZ ;  /* 0x0000000b06077899 */ /* 0x000fe4000800063f */
[----:B------:R-:W-:Y:S01]  /*06f0*/  USHF.L.U32 UR6, UR6, 0x1, URZ ;  /* 0x0000000106067899 */ /* 0x000fe2000800063f */
[----:B------:R-:W1:Y:S03]  /*0700*/  FENCE.VIEW.ASYNC.S ;  /* 0x00000000000073c6 */ /* 0x000e660000000000 */
[----:B-1----:R1:W1:Y:S08]  /*0710*/  SYNCS.EXCH.64 URZ, [UR8+0x40], UR4 ;  /* 0x00004004083f75b2 */ /* 0x0022700008000100 */
[----:B------:R1:W1:Y:S01]  /*0720*/  SYNCS.EXCH.64 URZ, [UR8+0x60], UR6 ;  /* 0x00006006083f75b2 */ /* 0x0002620008000100 */
[----:B------:R1:W1:Y:S01]  /*0730*/  SYNCS.EXCH.64 URZ, [UR8+0x48], UR4 ;  /* 0x00004804083f75b2 */ /* 0x0002620008000100 */
[----:B------:R1:W1:Y:S01]  /*0740*/  SYNCS.EXCH.64 URZ, [UR8+0x68], UR6 ;  /* 0x00006806083f75b2 */ /* 0x0002620008000100 */
[----:B------:R1:W1:Y:S01]  /*0750*/  SYNCS.EXCH.64 URZ, [UR8+0x50], UR4 ;  /* 0x00005004083f75b2 */ /* 0x0002620008000100 */
[----:B------:R1:W1:Y:S01]  /*0760*/  SYNCS.EXCH.64 URZ, [UR8+0x70], UR6 ;  /* 0x00007006083f75b2 */ /* 0x0002620008000100 */
[----:B------:R1:W1:Y:S01]  /*0770*/  SYNCS.EXCH.64 URZ, [UR8+0x58], UR4 ;  /* 0x00005804083f75b2 */ /* 0x0002620008000100 */
[----:B------:R1:W1:Y:S01]  /*0780*/  SYNCS.EXCH.64 URZ, [UR8+0x78], UR6 ;  /* 0x00007806083f75b2 */ /* 0x0002620008000100 */
[----:B------:R-:W-:Y:S01]  /*0790*/  NOP ;  /* 0x0000000000007918 */ /* 0x000fe20000000000 */
.L_x_7:
[----:B------:R-:W-:Y:S01]  /*07a0*/  LOP3.LUT R3, R3, 0xffffff80, RZ, 0xc0, !PT ;  /* 0xffffff8003037812 */ /* 0x000fe200078ec0ff */
[----:B------:R-:W5:Y:S01]  /*07b0*/  S2R R6, SR_CTAID.Y ;  /* 0x0000000000067919 */ /* 0x000f620000002600 */
[----:B------:R-:W-:Y:S01]  /*07c0*/  SHF.R.S32.HI R11, RZ, 0x1f, R2 ;  /* 0x0000001fff0b7819 */ /* 0x000fe20000011402 */
[----:B-1----:R-:W-:Y:S01]  /*07d0*/  ULDC UR4, c[0x0][0x150] ;  /* 0x0000540000047ab9 */ /* 0x002fe20000000800 */
[----:B------:R-:W-:Y:S01]  /*07e0*/  I2FP.F32.U32 R13, UR9 ;  /* 0x00000009000d7c45 */ /* 0x000fe20008201000 */
[----:B------:R-:W-:Y:S01]  /*07f0*/  IMAD.IADD R10, R18, 0x1, -R3 ;  /* 0x00000001120a7824 */ /* 0x000fe200078e0a03 */
[----:B------:R1:W2:Y:S01]  /*0800*/  SHFL.IDX PT, R12, R8, RZ, 0x1f ;  /* 0x00001fff080c7589 */ /* 0x0002a200000e0000 */
[----:B------:R-:W-:Y:S01]  /*0810*/  LEA.HI R11, R11, R2, RZ, 0x2 ;  /* 0x000000020b0b7211 */ /* 0x000fe200078f10ff */
[----:B------:R-:W3:Y:S01]  /*0820*/  LDC R14, c[0x0][0x144] ;  /* 0x00005100ff0e7b82 */ /* 0x000ee20000000800 */
[----:B------:R-:W-:Y:S01]  /*0830*/  FMUL R13, R13, UR4 ;  /* 0x000000040d0d7c20 */ /* 0x000fe20008400000 */
[----:B------:R-:W-:-:S02]  /*0840*/  SHF.R.S32.HI R3, RZ, 0x1f, R10 ;  /* 0x0000001fff037819 */ /* 0x000fc4000001140a */
[----:B------:R-:W-:Y:S02]  /*0850*/  ELECT P1, URZ, PT ;  /* 0x00000000003f782f */ /* 0x000fe40003820000 */
[----:B------:R-:W-:Y:S01]  /*0860*/  LOP3.LUT R11, R11, 0x3ffffffc, RZ, 0xc0, !PT ;  /* 0x3ffffffc0b0b7812 */ /* 0x000fe200078ec0ff */
[----:B------:R-:W-:Y:S01]  /*0870*/  ULDC UR4, c[0x0][0x154] ;  /* 0x0000550000047ab9 */ /* 0x000fe20000000800 */
[----:B------:R-:W-:Y:S01]  /*0880*/  LEA.HI R3, R3, R10, RZ, 0x3 ;  /* 0x0000000a03037211 */ /* 0x000fe200078f18ff */
[----:B------:R-:W4:Y:S01]  /*0890*/  F2I.U32.TRUNC.NTZ R13, R13 ;  /* 0x0000000d000d7305 */ /* 0x000f22000020f000 */
[----:B------:R-:W-:Y:S01]  /*08a0*/  ISETP.NE.AND P4, PT, R0, RZ, PT ;  /* 0x000000ff0000720c */ /* 0x000fe20003f85270 */
[----:B------:R-:W-:Y:S01]  /*08b0*/  IMAD.IADD R11, R2, 0x1, -R11 ;  /* 0x00000001020b7824 */ /* 0x000fe200078e0a0b */
[--C-:B------:R-:W-:Y:S01]  /*08c0*/  SHF.R.S32.HI R9, RZ, 0x3, R3.reuse ;  /* 0x00000003ff097819 */ /* 0x100fe20000011403 */
[----:B------:R-:W-:Y:S01]  /*08d0*/  IMAD.MOV.U32 R89, RZ, RZ, 0x1 ;  /* 0x00000001ff597424 */ /* 0x000fe200078e00ff */
[----:B-1----:R-:W-:Y:S01]  /*08e0*/  SHF.R.S32.HI R8, RZ, 0x1f, R3 ;  /* 0x0000001fff087819 */ /* 0x002fe20000011403 */
[----:B------:R-:W-:Y:S01]  /*08f0*/  NOP ;  /* 0x0000000000007918 */ /* 0x000fe20000000000 */
[----:B------:R-:W-:-:S02]  /*0900*/  ISETP.EQ.OR P2, PT, R0, 0x3, !P4 ;  /* 0x000000030000780c */ /* 0x000fc40006742670 */
[----:B------:R-:W-:Y:S02]  /*0910*/  LEA.HI R8, R8, R9, RZ, 0x2 ;  /* 0x0000000908087211 */ /* 0x000fe400078f10ff */
[----:B------:R-:W-:Y:S02]  /*0920*/  ISETP.EQ.AND P2, PT, R7, RZ, P2 ;  /* 0x000000ff0700720c */ /* 0x000fe40001742270 */
[----:B------:R-:W-:Y:S02]  /*0930*/  LOP3.LUT R8, R8, 0xfffffffc, RZ, 0xc0, !PT ;  /* 0xfffffffc08087812 */ /* 0x000fe400078ec0ff */
[----:B--2---:R-:W-:Y:S01]  /*0940*/  ISETP.NE.OR P1, PT, R12, RZ, !P1 ;  /* 0x000000ff0c00720c */ /* 0x004fe20004f25670 */
[----:B----4-:R-:W-:Y:S01]  /*0950*/  IMAD.MOV R15, RZ, RZ, -R13 ;  /* 0x000000ffff0f7224 */ /* 0x010fe200078e0a0d */
[----:B------:R-:W-:Y:S01]  /*0960*/  IADD3 R8, R9, -R8, RZ ;  /* 0x8000000809087210 */ /* 0x000fe20007ffe0ff */
[----:B------:R-:W1:Y:S01]  /*0970*/  LDC R13, c[0x0][0x140] ;  /* 0x00005000ff0d7b82 */ /* 0x000e620000000800 */
[----:B-----5:R-:W-:-:S02]  /*0980*/  I2FP.F32.U32 R3, R6 ;  /* 0x0000000600037245 */ /* 0x020fc40000201000 */
[----:B------:R-:W-:Y:S01]  /*0990*/  SEL R22, RZ, 0x1, !P2 ;  /* 0x00000001ff167807 */ /* 0x000fe20005000000 */
[----:B------:R-:W-:Y:S02]  /*09a0*/  IMAD R8, R11, 0x4, R8 ;  /* 0x000000040b087824 */ /* 0x000fe400078e0208 */
[----:B------:R-:W-:Y:S01]  /*09b0*/  FMUL R12, R3, UR4 ;  /* 0x00000004030c7c20 */ /* 0x000fe20008400000 */
[----:B---3--:R-:W-:Y:S01]  /*09c0*/  IMAD R3, R14, R15, UR9 ;  /* 0x000000090e037e24 */ /* 0x008fe2000f8e020f */
[----:B------:R-:W2:Y:S01]  /*09d0*/  LDC R9, c[0x0][0x148] ;  /* 0x00005200ff097b82 */ /* 0x000ea20000000800 */
[----:B------:R-:W-:Y:S01]  /*09e0*/  LEA.HI R2, R8, R8, RZ, 0x1 ;  /* 0x0000000808027211 */ /* 0x000fe200078f08ff */
[----:B------:R-:W-:Y:S01]  /*09f0*/  VOTEU.ALL UP0, P1 ;  /* 0x00000000003f7886 */ /* 0x000fe20000800000 */
[----:B------:R-:W-:Y:S01]  /*0a00*/  UMOV UR4, 0x20 ;  /* 0x0000002000047882 */ /* 0x000fe20000000000 */
[----:B------:R-:W3:Y:S01]  /*0a10*/  F2I.U32.TRUNC.NTZ R12, R12 ;  /* 0x0000000c000c7305 */ /* 0x000ee2000020f000 */
[----:B------:R-:W-:Y:S01]  /*0a20*/  LOP3.LUT R11, R2, 0xfffffffe, RZ, 0xc0, !PT ;  /* 0xfffffffe020b7812 */ /* 0x000fe200078ec0ff */
[----:B------:R-:W-:Y:S01]  /*0a30*/  VOTEU.ALL UP1, P1 ;  /* 0x00000000003f7886 */ /* 0x000fe20000820000 */
[----:B------:R-:W-:Y:S01]  /*0a40*/  @!UP0 UMOV UR6, 0x400 ;  /* 0x0000040000068882 */ /* 0x000fe20000000000 */
[----:B------:R-:W4:Y:S01]  /*0a50*/  @!UP0 S2UR UR7, SR_CgaCtaId ;  /* 0x00000000000789c3 */ /* 0x000f220000008800 */
[----:B------:R-:W-:-:S04]  /*0a60*/  @!UP0 UIADD3 UR4, -UR4, 0x100000, URZ ;  /* 0x0010000004048890 */ /* 0x000fc8000fffe13f */
[----:B------:R-:W-:Y:S02]  /*0a70*/  @!UP0 USHF.L.U32 UR5, UR4, 0xb, URZ ;  /* 0x0000000b04058899 */ /* 0x000fe4000800063f */
[----:B------:R-:W-:Y:S01]  /*0a80*/  @!UP0 USHF.L.U32 UR4, UR4, 0x1, URZ ;  /* 0x0000000104048899 */ /* 0x000fe2000800063f */
[C---:B------:R-:W-:Y:S01]  /*0a90*/  IMAD.IADD R2, R8.reuse, 0x1, -R11 ;  /* 0x0000000108027824 */ /* 0x040fe200078e0a0b */
[----:B------:R-:W-:-:S04]  /*0aa0*/  SHF.L.U32 R11, R8, 0x2, RZ ;  /* 0x00000002080b7819 */ /* 0x000fc800000006ff */
[----:B------:R-:W-:Y:S02]  /*0ab0*/  ISETP.NE.AND P5, PT, R2, R3, PT ;  /* 0x000000030200720c */ /* 0x000fe40003fa5270 */
[----:B------:R-:W-:Y:S01]  /*0ac0*/  LOP3.LUT R88, R8, 0xc, R11, 0x78, !PT ;  /* 0x0000000c08587812 */ /* 0x000fe200078e780b */
[----:B------:R-:W-:Y:S01]  /*0ad0*/  VIADD R8, R7, 0xffffffff ;  /* 0xffffffff07087836 */ /* 0x000fe20000000000 */
[----:B-1----:R-:W-:Y:S01]  /*0ae0*/  ISETP.EQ.U32.AND P2, PT, R13, 0x1, PT ;  /* 0x000000010d00780c */ /* 0x002fe20003f42070 */
[----:B---3--:R-:W-:-:S04]  /*0af0*/  IMAD.MOV R23, RZ, RZ, -R12 ;  /* 0x000000ffff177224 */ /* 0x008fc800078e0a0c */
[----:B--2---:R-:W-:-:S04]  /*0b00*/  IMAD R11, R9, R23, R6 ;  /* 0x00000017090b7224 */ /* 0x004fc800078e0206 */
[----:B------:R-:W-:-:S04]  /*0b10*/  @P5 LEA.HI R2, R88, R88, RZ, 0x1 ;  /* 0x0000005858025211 */ /* 0x000fc800078f08ff */
[----:B------:R-:W-:Y:S01]  /*0b20*/  @P5 SHF.R.S32.HI R2, RZ, 0x1, R2 ;  /* 0x00000001ff025819 */ /* 0x000fe20000011402 */
[----:B----4-:R-:W-:Y:S01]  /*0b30*/  @!UP0 ULEA UR6, UR7, UR6, 0x18 ;  /* 0x0000000607068291 */ /* 0x010fe2000f8ec03f */
[----:B------:R-:W-:Y:S02]  /*0b40*/  VOTEU.ALL UP0, P1 ;  /* 0x00000000003f7886 */ /* 0x000fe40000800000 */
[----:B------:R-:W-:Y:S02]  /*0b50*/  @P5 ISETP.NE.AND P6, PT, R2, R11, PT ;  /* 0x0000000b0200520c */ /* 0x000fe40003fc5270 */
[----:B------:R-:W-:Y:S02]  /*0b60*/  LOP3.LUT P1, RZ, R10, 0x7, RZ, 0xc0, !PT ;  /* 0x000000070aff7812 */ /* 0x000fe4000782c0ff */
[----:B------:R-:W-:Y:S02]  /*0b70*/  @P5 SEL R89, RZ, 0x1, P6 ;  /* 0x00000001ff595807 */ /* 0x000fe40003000000 */
[----:B------:R-:W-:-:S02]  /*0b80*/  ISETP.NE.AND P5, PT, R7, RZ, PT ;  /* 0x000000ff0700720c */ /* 0x000fc40003fa5270 */
[----:B------:R-:W-:Y:S01]  /*0b90*/  ISETP.LT.U32.AND P1, PT, R88, 0x2, !P1 ;  /* 0x000000025800780c */ /* 0x000fe20004f21070 */
[----:B------:R-:W1:Y:S02]  /*0ba0*/  FENCE.VIEW.ASYNC.S ;  /* 0x00000000000073c6 */ /* 0x000e640000000000 */
[----:B-1----:R1:W2:Y:S01]  /*0bb0*/  @!UP0 SYNCS.EXCH.64 URZ, [UR6+0x80], UR4 ;  /* 0x00008004063f85b2 */ /* 0x0022a20008000100 */
[----:B------:R-:W-:Y:S02]  /*0bc0*/  ISETP.EQ.AND P6, PT, R0, 0x2, !P5 ;  /* 0x000000020000780c */ /* 0x000fe40006fc2270 */
[----:B------:R-:W-:Y:S02]  /*0bd0*/  SEL R2, RZ, 0x1, !P1 ;  /* 0x00000001ff027807 */ /* 0x000fe40004800000 */
[----:B------:R-:W-:Y:S02]  /*0be0*/  ISETP.GE.U32.AND P1, PT, R8, 0x2, PT ;  /* 0x000000020800780c */ /* 0x000fe40003f26070 */
[----:B------:R-:W-:-:S02]  /*0bf0*/  SEL R19, RZ, 0x1, !P6 ;  /* 0x00000001ff137807 */ /* 0x000fc40007000000 */
[----:B------:R-:W-:Y:S02]  /*0c00*/  LOP3.LUT R89, R89, R2, RZ, 0xc0, !PT ;  /* 0x0000000259597212 */ /* 0x000fe400078ec0ff */
[----:B------:R-:W-:Y:S02]  /*0c10*/  SEL R19, R19, 0x2, P1 ;  /* 0x0000000213137807 */ /* 0x000fe40000800000 */
[----:B------:R-:W-:Y:S01]  /*0c20*/  SEL R22, R22, 0x2, P1 ;  /* 0x0000000216167807 */ /* 0x000fe20000800000 */
[----:B------:R1:W3:Y:S01]  /*0c30*/  @!UP1 SYNCS.EXCH.64 URZ, [UR6+0x88], UR4 ;  /* 0x00008804063f95b2 */ /* 0x0002e20008000100 */
[----:B------:R-:W-:Y:S01]  /*0c40*/  NOP ;  /* 0x0000000000007918 */ /* 0x000fe20000000000 */
[----:B------:R-:W-:Y:S05]  /*0c50*/  @!P2 BRA `(.L_x_8) ;  /* 0x000000000008a947 */ /* 0x000fea0003800000 */
[----:B--23--:R-:W-:Y:S01]  /*0c60*/  UCGABAR_ARV ;  /* 0x00000000000079c7 */ /* 0x00cfe20008000000 */
[----:B------:R-:W-:Y:S05]  /*0c70*/  BRA `(.L_x_9) ;  /* 0x0000000000047947 */ /* 0x000fea0003800000 */
.L_x_8:
[----:B--23--:R-:W-:Y:S01]  /*0c80*/  NOP ;  /* 0x0000000000007918 */ /* 0x00cfe20000000000 */
.L_x_9:
[----:B------:R-:W2:Y:S01]  /*0c90*/  LDC R2, c[0x0][0x904] ;  /* 0x00024100ff027b82 */ /* 0x000ea20000000800 */
[----:B------:R-:W-:Y:S01]  /*0ca0*/  MOV R10, UR9 ;  /* 0x00000009000a7c02 */ /* 0x000fe20008000f00 */
[----:B------:R-:W-:Y:S01]  /*0cb0*/  IMAD.MOV.U32 R11, RZ, RZ, RZ ;  /* 0x000000ffff0b7224 */ /* 0x000fe200078e00ff */
[----:B--2---:R-:W-:-:S04]  /*0cc0*/  ISETP.NE.AND P1, PT, R2, 0x1, PT ;  /* 0x000000010200780c */ /* 0x004fc80003f25270 */
[----:B------:R-:W-:-:S09]  /*0cd0*/  P2R R7, PR, RZ, 0x2 ;  /* 0x00000002ff077803 */ /* 0x000fd20000000000 */
[----:B------:R-:W2:Y:S01]  /*0ce0*/  @P1 LDC R17, c[0x0][0x10] ;  /* 0x00000400ff111b82 */ /* 0x000ea20000000800 */
[----:B------:R-:W-:Y:S02]  /*0cf0*/  @P1 IMAD.MOV.U32 R7, RZ, RZ, RZ ;  /* 0x000000ffff071224 */ /* 0x000fe400078e00ff */
[----:B------:R-:W-:-:S05]  /*0d00*/  @P1 IMAD.MOV.U32 R15, RZ, RZ, RZ ;  /* 0x000000ffff0f1224 */ /* 0x000fca00078e00ff */
[----:B------:R-:W3:Y:S01]  /*0d10*/  @!P1 LDC R13, c[0x0][0xc] ;  /* 0x00000300ff0d9b82 */ /* 0x000ee20000000800 */
[----:B-1----:R-:W-:Y:S01]  /*0d20*/  ULDC UR4, c[0x0][0xc] ;  /* 0x0000030000047ab9 */ /* 0x002fe20000000800 */
[----:B------:R-:W-:Y:S01]  /*0d30*/  ULDC UR5, c[0x0][0x10] ;  /* 0x0000040000057ab9 */ /* 0x000fe20000000800 */
[----:B------:R-:W-:Y:S01]  /*0d40*/  ULDC UR6, c[0x0][0x14] ;  /* 0x0000050000067ab9 */ /* 0x000fe20000000800 */
[----:B------:R-:W-:-:S04]  /*0d50*/  UIMAD.WIDE.U32 UR4, UR4, UR5, URZ ;  /* 0x00000005040472a5 */ /* 0x000fc8000f8e003f */
[----:B------:R-:W-:Y:S02]  /*0d60*/  UIMAD.WIDE.U32 UR38, UR4, UR6, URZ ;  /* 0x00000006042672a5 */ /* 0x000fe4000f8e003f */
[----:B------:R-:W-:-:S04]  /*0d70*/  UIMAD UR37, UR5, UR6, URZ ;  /* 0x00000006052572a4 */ /* 0x000fc8000f8e023f */
[----:B------:R-:W-:Y:S01]  /*0d80*/  UIADD3 UR37, UR39, UR37, URZ ;  /* 0x0000002527257290 */ /* 0x000fe2000fffe03f */
[----:B--2---:R-:W-:-:S05]  /*0d90*/  @P1 IMAD.WIDE.U32 R16, R17, UR9, R6 ;  /* 0x0000000911101c25 */ /* 0x004fca000f8e0006 */
[----:B------:R-:W-:Y:S01]  /*0da0*/  @P1 IADD3 R17, R17, R15, RZ ;  /* 0x0000000f11111210 */ /* 0x000fe20007ffe0ff */
[----:B---3--:R-:W-:-:S04]  /*0db0*/  @!P1 IMAD.WIDE.U32 R10, R6, R13, R10 ;  /* 0x0000000d060a9225 */ /* 0x008fc800078e000a */
[----:B------:R-:W-:Y:S02]  /*0dc0*/  @!P1 IMAD.MOV.U32 R16, RZ, RZ, R10 ;  /* 0x000000ffff109224 */ /* 0x000fe400078e000a */
[----:B------:R-:W-:Y:S01]  /*0dd0*/  @!P1 IMAD.MOV.U32 R17, RZ, RZ, R11 ;  /* 0x000000ffff119224 */ /* 0x000fe200078e000b */
[----:B------:R-:W-:Y:S06]  /*0de0*/  @!P2 BRA `(.L_x_10) ;  /* 0x00000000000ca947 */ /* 0x000fec0003800000 */
[----:B------:R-:W-:Y:S01]  /*0df0*/  UCGABAR_WAIT ;  /* 0x0000000000007dc7 */ /* 0x000fe20008000000 */
[----:B------:R-:W-:Y:S01]  /*0e00*/  CCTL.IVALL ;  /* 0x00000000ff00798f */ /* 0x000fe20002000000 */
[----:B------:R-:W-:Y:S05]  /*0e10*/  BRA `(.L_x_11) ;  /* 0x0000000000047947 */ /* 0x000fea0003800000 */
.L_x_10:
[----:B------:R-:W-:Y:S06]  /*0e20*/  BAR.SYNC.DEFER_BLOCKING 0x0 ;  /* 0x0000000000007b1d */ /* 0x000fec0000010000 */
.L_x_11:
[----:B------:R-:W1:Y:S01]  /*0e30*/  S2UR UR36, SR_CgaCtaId ;  /* 0x00000000002479c3 */ /* 0x000e620000008800 */
[----:B------:R-:W-:Y:S04]  /*0e40*/  BSSY B6, `(.L_x_12) ;  /* 0x0000d18000067945 */ /* 0x000fe80003800000 */
[----:B------:R-:W-:Y:S05]  /*0e50*/  @!P5 BRA `(.L_x_13) ;  /* 0x000000a8006cd947 */ /* 0x000fea0003800000 */
[----:B------:R-:W-:-:S13]  /*0e60*/  ISETP.GT.U32.AND P0, PT, R8, 0x1, PT ;  /* 0x000000010800780c */ /* 0x000fda0003f04070 */
[----:B------:R-:W-:Y:S05]  /*0e70*/  @P0 BRA `(.L_x_14) ;  /* 0x000000d000500947 */ /* 0x000fea0003800000 */
[----:B------:R-:W-:Y:S01]  /*0e80*/  ULDC.64 UR4, c[0x0][0x8f8] ;  /* 0x00023e0000047ab9 */ /* 0x000fe20000000a00 */
[----:B------:R-:W-:Y:S01]  /*0e90*/  UMOV UR47, 0xffffffff ;  /* 0xffffffff002f7882 */ /* 0x000fe20000000000 */
[----:B------:R-:W-:Y:S01]  /*0ea0*/  ISETP.GE.U32.AND P0, PT, R16, UR4, PT ;  /* 0x0000000410007c0c */ /* 0x000fe2000bf06070 */
[----:B------:R-:W-:Y:S01]  /*0eb0*/  IMAD.MOV.U32 R96, RZ, RZ, -0x1 ;  /* 0xffffffffff607424 */ /* 0x000fe200078e00ff */
[----:B------:R-:W-:Y:S02]  /*0ec0*/  PRMT R90, RZ, 0x7610, R90 ;  /* 0x00007610ff5a7816 */ /* 0x000fe4000000005a */
[----:B------:R-:W-:Y:S02]  /*0ed0*/  ISETP.GE.U32.AND.EX P0, PT, R17, UR5, PT, P0 ;  /* 0x0000000511007c0c */ /* 0x000fe4000bf06100 */
[----:B------:R-:W-:Y:S02]  /*0ee0*/  MOV R97, 0xffffffff ;  /* 0xffffffff00617802 */ /* 0x000fe40000000f00 */
[----:B------:R-:W-:-:S09]  /*0ef0*/  PRMT R0, RZ, 0x7610, R0 ;  /* 0x00007610ff007816 */ /* 0x000fd20000000000 */
[----:B------:R-:W-:Y:S05]  /*0f00*/  @P0 BRA `(.L_x_15) ;  /* 0x00000004002c0947 */ /* 0x000fea0003800000 */
[----:B------:R-:W2:Y:S01]  /*0f10*/  LDC.64 R20, c[0x0][0x8d0] ;  /* 0x00023400ff147b82 */ /* 0x000ea20000000a00 */
[----:B------:R-:W-:Y:S02]  /*0f20*/  IMAD.MOV.U32 R4, RZ, RZ, R16 ;  /* 0x000000ffff047224 */ /* 0x000fe400078e0010 */
[----:B------:R-:W-:-:S05]  /*0f30*/  IMAD.MOV.U32 R5, RZ, RZ, R17 ;  /* 0x000000ffff057224 */ /* 0x000fca00078e0011 */
[----:B------:R-:W3:Y:S08]  /*0f40*/  LDC R0, c[0x0][0x8d8] ;  /* 0x00023600ff007b82 */ /* 0x000ef00000000800 */
[----:B------:R-:W4:Y:S01]  /*0f50*/  LDC.64 R24, c[0x0][0x8c8] ;  /* 0x00023200ff187b82 */ /* 0x000f220000000a00 */
[----:B--2---:R-:W-:-:S04]  /*0f60*/  ISETP.NE.U32.AND P0, PT, R20, RZ, PT ;  /* 0x000000ff1400720c */ /* 0x004fc80003f05070 */
[----:B------:R-:W-:-:S13]  /*0f70*/  ISETP.NE.AND.EX P0, PT, R21, RZ, PT, P0 ;  /* 0x000000ff1500720c */ /* 0x000fda0003f05300 */
[----:B---34-:R-:W-:Y:S05]  /*0f80*/  @!P0 BRA `(.L_x_16) ;  /* 0x0000000000288947 */ /* 0x018fea0003800000 */
[----:B------:R-:W2:Y:S02]  /*0f90*/  LDC R13, c[0x0][0x8dc] ;  /* 0x00023700ff0d7b82 */ /* 0x000ea40000000800 */
[----:B--2---:R-:W-:-:S05]  /*0fa0*/  IADD3 R13, P0, R16, R13, RZ ;  /* 0x0000000d100d7210 */ /* 0x004fca0007f1e0ff */
[----:B------:R-:W-:-:S04]  /*0fb0*/  IMAD.X R15, RZ, RZ, R17, P0 ;  /* 0x000000ffff0f7224 */ /* 0x000fc800000e0611 */
[----:B------:R-:W-:-:S04]  /*0fc0*/  IMAD.WIDE.U32 R4, R15, R20, RZ ;  /* 0x000000140f047225 */ /* 0x000fc800078e00ff */
[----:B------:R-:W-:-:S04]  /*0fd0*/  IMAD.WIDE.U32 R10, P0, R13, R21, R4 ;  /* 0x000000150d0a7225 */ /* 0x000fc80007800004 */
[----:B------:R-:W-:Y:S01]  /*0fe0*/  IMAD.WIDE.U32 R4, R13, R20, RZ ;  /* 0x000000140d047225 */ /* 0x000fe200078e00ff */
[----:B------:R-:W-:-:S03]  /*0ff0*/  IADD3.X R13, RZ, RZ, RZ, P0, !PT ;  /* 0x000000ffff0d7210 */ /* 0x000fc600007fe4ff */
[----:B------:R-:W-:Y:S01]  /*1000*/  IMAD.MOV.U32 R12, RZ, RZ, R11 ;  /* 0x000000ffff0c7224 */ /* 0x000fe200078e000b */
[----:B------:R-:W-:-:S05]  /*1010*/  IADD3 RZ, P0, R5, R10, RZ ;  /* 0x0000000a05ff7210 */ /* 0x000fca0007f1e0ff */
[----:B------:R-:W-:-:S08]  /*1020*/  IMAD.WIDE.U32.X R4, R15, R21, R12, P0 ;  /* 0x000000150f047225 */ /* 0x000fd000000e040c */
.L_x_16:
[----:B------:R-:W2:Y:S01]  /*1030*/  LDC.64 R26, c[0x0][0x8e8] ;  /* 0x00023a00ff1a7b82 */ /* 0x000ea20000000a00 */
[-CC-:B------:R-:W-:Y:S01]  /*1040*/  SHF.R.U64 R29, R4, R0.reuse, R5.reuse ;  /* 0x00000000041d7219 */ /* 0x180fe20000001205 */
[----:B------:R-:W-:Y:S01]  /*1050*/  IMAD R28, R9, R23, R6 ;  /* 0x00000017091c7224 */ /* 0x000fe200078e0206 */
[----:B------:R-:W-:Y:S01]  /*1060*/  SHF.R.U32.HI R0, RZ, R0, R5 ;  /* 0x00000000ff007219 */ /* 0x000fe20000011605 */
[----:B------:R-:W-:Y:S01]  /*1070*/  IMAD.MOV.U32 R30, RZ, RZ, 0x1 ;  /* 0x00000001ff1e7424 */ /* 0x000fe200078e00ff */
[----:B------:R-:W-:-:S03]  /*1080*/  IADD3 R7, P0, RZ, -R29, RZ ;  /* 0x8000001dff077210 */ /* 0x000fc60007f1e0ff */
[----:B------:R-:W3:Y:S02]  /*1090*/  LDC R8, c[0x0][0x8c0] ;  /* 0x00023000ff087b82 */ /* 0x000ee40000000800 */
[----:B------:R-:W-:-:S04]  /*10a0*/  IMAD.X R5, RZ, RZ, ~R0, P0 ;  /* 0x000000ffff057224 */ /* 0x000fc800000e0e00 */
[-C--:B------:R-:W-:Y:S02]  /*10b0*/  IMAD R0, R5, R24.reuse, RZ ;  /* 0x0000001805007224 */ /* 0x080fe400078e02ff */
[----:B------:R-:W4:Y:S01]  /*10c0*/  LDC R11, c[0x0][0x8b0] ;  /* 0x00022c00ff0b7b82 */ /* 0x000f220000000800 */
[----:B------:R-:W-:-:S04]  /*10d0*/  IMAD.WIDE.U32 R4, R7, R24, R16 ;  /* 0x0000001807047225 */ /* 0x000fc800078e0010 */
[----:B------:R-:W-:Y:S01]  /*10e0*/  IMAD R7, R7, R25, R0 ;  /* 0x0000001907077224 */ /* 0x000fe200078e0200 */
[----:B------:R-:W-:Y:S02]  /*10f0*/  MOV R0, 0xffffffff ;  /* 0xffffffff00007802 */ /* 0x000fe40000000f00 */
[----:B------:R-:W5:Y:S01]  /*1100*/  LDC R21, c[0x0][0x900] ;  /* 0x00024000ff157b82 */ /* 0x000f620000000800 */
[----:B------:R-:W-:Y:S01]  /*1110*/  IMAD.IADD R5, R5, 0x1, R7 ;  /* 0x0000000105057824 */ /* 0x000fe200078e0207 */
[----:B--2---:R-:W-:-:S04]  /*1120*/  ISETP.NE.U32.AND P0, PT, R26, RZ, PT ;  /* 0x000000ff1a00720c */ /* 0x004fc80003f05070 */
[----:B------:R-:W-:Y:S02]  /*1130*/  ISETP.NE.AND.EX P0, PT, R27, RZ, PT, P0 ;  /* 0x000000ff1b00720c */ /* 0x000fe40003f05300 */
[----:B------:R-:W2:Y:S01]  /*1140*/  LDC R15, c[0x0][0x8a8] ;  /* 0x00022a00ff0f7b82 */ /* 0x000ea20000000800 */
[-CC-:B---3--:R-:W-:Y:S02]  /*1150*/  SHF.R.U64 R13, R4, R8.reuse, R5.reuse ;  /* 0x00000008040d7219 */ /* 0x188fe40000001205 */
[----:B------:R-:W-:-:S05]  /*1160*/  SHF.R.U32.HI R4, RZ, R8, R5 ;  /* 0x00000008ff047219 */ /* 0x000fca0000011605 */
[----:B------:R-:W3:Y:S01]  /*1170*/  LDC R12, c[0x0][0x8f0] ;  /* 0x00023c00ff0c7b82 */ /* 0x000ee20000000800 */
[-CC-:B----4-:R-:W-:Y:S02]  /*1180*/  SHF.R.U64 R25, R13, R11.reuse, R4.reuse ;  /* 0x0000000b0d197219 */ /* 0x190fe40000001204 */
[----:B------:R-:W-:-:S05]  /*1190*/  SHF.R.U32.HI R4, RZ, R11, R4 ;  /* 0x0000000bff047219 */ /* 0x000fca0000011604 */
[----:B------:R-:W4:Y:S01]  /*11a0*/  LDC R14, c[0x0][0x8e0] ;  /* 0x00023800ff0e7b82 */ /* 0x000f220000000800 */
[-CC-:B-----5:R-:W-:Y:S02]  /*11b0*/  SHF.R.U64 R24, R25, R21.reuse, R4.reuse ;  /* 0x0000001519187219 */ /* 0x1a0fe40000001204 */
[-C--:B------:R-:W-:Y:S02]  /*11c0*/  SHF.L.U32 R0, R0, R21.reuse, RZ ;  /* 0x0000001500007219 */ /* 0x080fe400000006ff */
[----:B------:R-:W-:Y:S01]  /*11d0*/  SHF.R.U32.HI R5, RZ, R21, R4 ;  /* 0x00000015ff057219 */ /* 0x000fe20000011604 */
[----:B------:R-:W-:Y:S01]  /*11e0*/  IMAD.MOV.U32 R4, RZ, RZ, R24 ;  /* 0x000000ffff047224 */ /* 0x000fe200078e0018 */
[----:B------:R-:W-:Y:S01]  /*11f0*/  LOP3.LUT R10, RZ, R0, RZ, 0x33, !PT ;  /* 0x00000000ff0a7212 */ /* 0x000fe200078e33ff */
[----:B------:R-:W1:Y:S01]  /*1200*/  LDC R20, c[0x0][0x8b8] ;  /* 0x00022e00ff147b82 */ /* 0x000e620000000800 */
[----:B------:R-:W-:Y:S05]  /*1210*/  @!P0 BRA `(.L_x_17) ;  /* 0x0000000000288947 */ /* 0x000fea0003800000 */
[----:B------:R-:W5:Y:S02]  /*1220*/  LDC R9, c[0x0][0x8f4] ;  /* 0x00023d00ff097b82 */ /* 0x000f640000000800 */
[----:B-----5:R-:W-:-:S05]  /*1230*/  IADD3 R9, P0, R24, R9, RZ ;  /* 0x0000000918097210 */ /* 0x020fca0007f1e0ff */
        /* <DEDUP_REMOVED lines=8> */
.L_x_17:
[----:B---3--:R-:W-:Y:S01]  /*12c0*/  SHF.R.U64 R4, R4, R12, R5 ;  /* 0x0000000c04047219 */ /* 0x008fe20000001205 */
[----:B--2---:R-:W-:Y:S01]  /*12d0*/  VIADD R6, R15, 0xffffffff ;  /* 0xffffffff0f067836 */ /* 0x004fe20000000000 */
[----:B------:R-:W-:Y:S02]  /*12e0*/  SHF.L.U32 R0, R30, R21, RZ ;  /* 0x000000151e007219 */ /* 0x000fe400000006ff */
[----:B------:R-:W-:Y:S01]  /*12f0*/  LOP3.LUT R5, R25, R10, RZ, 0xc0, !PT ;  /* 0x0000000a19057212 */ /* 0x000fe200078ec0ff */
[----:B------:R-:W-:Y:S01]  /*1300*/  IMAD.MOV R7, RZ, RZ, -R4 ;  /* 0x000000ffff077224 */ /* 0x000fe200078e0a04 */
[----:B------:R-:W-:Y:S02]  /*1310*/  SEL R3, R3, R28, !P1 ;  /* 0x0000001c03037207 */ /* 0x000fe40004800000 */
[----:B------:R-:W-:Y:S01]  /*1320*/  LOP3.LUT R6, R13, R6, RZ, 0xc0, !PT ;  /* 0x000000060d067212 */ /* 0x000fe200078ec0ff */
[----:B------:R-:W-:Y:S01]  /*1330*/  IMAD R4, R0, R4, R5 ;  /* 0x0000000400047224 */ /* 0x000fe200078e0205 */
[----:B------:R-:W-:Y:S01]  /*1340*/  R2UR UR47, R29 ;  /* 0x000000001d2f72ca */ /* 0x000fe200000e0000 */
[----:B----4-:R-:W-:-:S02]  /*1350*/  IMAD R0, R7, R14, R24 ;  /* 0x0000000e07007224 */ /* 0x010fc400078e0218 */
[----:B-1----:R-:W-:Y:S01]  /*1360*/  IMAD R3, R4, R20, R3 ;  /* 0x0000001404037224 */ /* 0x002fe200078e0203 */
[----:B------:R-:W-:Y:S01]  /*1370*/  MOV R4, 0x1 ;  /* 0x0000000100047802 */ /* 0x000fe20000000f00 */
[----:B------:R-:W-:-:S05]  /*1380*/  IMAD R0, R0, R15, R6 ;  /* 0x0000000f00007224 */ /* 0x000fca00078e0206 */
[----:B------:R-:W-:Y:S02]  /*1390*/  SEL R97, R0, R3, !P1 ;  /* 0x0000000300617207 */ /* 0x000fe40004800000 */
[----:B------:R-:W-:Y:S02]  /*13a0*/  SEL R96, R3, R0, !P1 ;  /* 0x0000000003607207 */ /* 0x000fe40004800000 */
[----:B------:R-:W-:-:S07]  /*13b0*/  PRMT R0, R4, 0x7610, R0 ;  /* 0x0000761004007816 */ /* 0x000fce0000000000 */
.L_x_15:
[----:B------:R-:W-:-:S08]  /*13c0*/  NOP ;  /* 0x0000000000007918 */ /* 0x000fd00000000000 */
[----:B------:R-:W2:Y:S02]  /*13d0*/  USETMAXREG.TRY_ALLOC.CTAPOOL UP0, 0xe8 ;  /* 0x000000e8000079c8 */ /* 0x000ea40008000600 */
[----:B--2---:R-:W-:-:S13]  /*13e0*/  PLOP3.LUT P0, PT, PT, PT, UP0, 0x80, 0x0 ;  /* 0x000000000000781c */ /* 0x004fda0003f0f008 */
[----:B------:R-:W-:Y:S05]  /*13f0*/  @!P0 BRA `(.L_x_15) ;  /* 0xfffffffc00f08947 */ /* 0x000fea000383ffff */
[----:B------:R-:W-:Y:S02]  /*1400*/  ULDC.64 UR4, c[0x0][0x590] ;  /* 0x0001640000047ab9 */ /* 0x000fe40000000a00 */
[----:B------:R-:W-:Y:S02]  /*1410*/  IMAD.U32 R111, RZ, RZ, UR4 ;  /* 0x00000004ff6f7e24 */ /* 0x000fe4000f8e00ff */
[----:B------:R-:W-:-:S03]  /*1420*/  IMAD.U32 R112, RZ, RZ, UR5 ;  /* 0x00000005ff707e24 */ /* 0x000fc6000f8e00ff */
[----:B------:R-:W-:-:S04]  /*1430*/  ISETP.NE.U32.AND P1, PT, R111, RZ, PT ;  /* 0x000000ff6f00720c */ /* 0x000fc80003f25070 */
[----:B------:R-:W-:-:S13]  /*1440*/  ISETP.NE.AND.EX P0, PT, R112, RZ, PT, P1 ;  /* 0x000000ff7000720c */ /* 0x000fda0003f05310 */
[----:B------:R-:W-:Y:S05]  /*1450*/  @P0 BRA `(.L_x_18) ;  /* 0x00000000002c0947 */ /* 0x000fea0003800000 */
[----:B------:R-:W-:Y:S02]  /*1460*/  ULDC.64 UR4, c[0x0][0x588] ;  /* 0x0001620000047ab9 */ /* 0x000fe40000000a00 */
[----:B------:R-:W-:-:S04]  /*1470*/  ISETP.NE.U32.AND P0, PT, RZ, UR4, PT ;  /* 0x00000004ff007c0c */ /* 0x000fc8000bf05070 */
[----:B------:R-:W-:-:S13]  /*1480*/  ISETP.NE.AND.EX P0, PT, RZ, UR5, PT, P0 ;  /* 0x00000005ff007c0c */ /* 0x000fda000bf05300 */
[----:B------:R-:W-:Y:S05]  /*1490*/  @!P0 BRA `(.L_x_19) ;  /* 0x0000000000108947 */ /* 0x000fea0003800000 */
[----:B------:R-:W2:Y:S02]  /*14a0*/  LDC.64 R4, c[0x0][0x588] ;  /* 0x00016200ff047b82 */ /* 0x000ea40000000a00 */
[----:B--2---:R2:W5:Y:S01]  /*14b0*/  LDG.E R91, desc[UR40][R4.64] ;  /* 0x00000028045b7981 */ /* 0x004562000c1e1900 */
[----:B------:R-:W-:Y:S01]  /*14c0*/  IMAD.MOV.U32 R90, RZ, RZ, 0x1 ;  /* 0x00000001ff5a7424 */ /* 0x000fe200078e00ff */
[----:B------:R-:W-:Y:S06]  /*14d0*/  BRA `(.L_x_18) ;  /* 0x00000000000c7947 */ /* 0x000fec0003800000 */
.L_x_19:
[----:B------:R-:W-:Y:S01]  /*14e0*/  ULDC UR4, c[0x0][0x580] ;  /* 0x0001600000047ab9 */ /* 0x000fe20000000800 */
[----:B------:R-:W-:Y:S01]  /*14f0*/  MOV R90, 0x1 ;  /* 0x00000001005a7802 */ /* 0x000fe20000000f00 */
[----:B------:R-:W-:-:S07]  /*1500*/  IMAD.U32 R91, RZ, RZ, UR4 ;  /* 0x00000004ff5b7e24 */ /* 0x000fce000f8e00ff */
.L_x_18:
[----:B------:R-:W-:Y:S02]  /*1510*/  ULDC.64 UR4, c[0x0][0x5b0] ;  /* 0x00016c0000047ab9 */ /* 0x000fe40000000a00 */
[----:B------:R-:W-:-:S04]  /*1520*/  ISETP.NE.U32.AND P0, PT, RZ, UR4, PT ;  /* 0x00000004ff007c0c */ /* 0x000fc8000bf05070 */
[----:B------:R-:W-:-:S13]  /*1530*/  ISETP.NE.AND.EX P0, PT, RZ, UR5, PT, P0 ;  /* 0x00000005ff007c0c */ /* 0x000fda000bf05300 */
[----:B------:R-:W-:Y:S05]  /*1540*/  @P0 BRA `(.L_x_20) ;  /* 0x0000000000240947 */ /* 0x000fea0003800000 */
[----:B------:R-:W-:Y:S02]  /*1550*/  ULDC.64 UR4, c[0x0][0x5a8] ;  /* 0x00016a0000047ab9 */ /* 0x000fe40000000a00 */
[----:B------:R-:W-:-:S04]  /*1560*/  ISETP.NE.U32.AND P0, PT, RZ, UR4, PT ;  /* 0x00000004ff007c0c */ /* 0x000fc8000bf05070 */
[----:B------:R-:W-:-:S13]  /*1570*/  ISETP.NE.AND.EX P0, PT, RZ, UR5, PT, P0 ;  /* 0x00000005ff007c0c */ /* 0x000fda000bf05300 */
[----:B------:R-:W-:Y:S05]  /*1580*/  @!P0 BRA `(.L_x_21) ;  /* 0x00000000000c8947 */ /* 0x000fea0003800000 */
[----:B------:R-:W3:Y:S02]  /*1590*/  LDC.64 R92, c[0x0][0x5a8] ;  /* 0x00016a00ff5c7b82 */ /* 0x000ee40000000a00 */
[----:B---3--:R3:W5:Y:S01]  /*15a0*/  LDG.E R92, desc[UR40][R92.64] ;  /* 0x000000285c5c7981 */ /* 0x008762000c1e1900 */
[----:B------:R-:W-:Y:S05]  /*15b0*/  BRA `(.L_x_20) ;  /* 0x0000000000087947 */ /* 0x000fea0003800000 */
.L_x_21:
[----:B------:R-:W-:Y:S02]  /*15c0*/  ULDC UR4, c[0x0][0x5a0] ;  /* 0x0001680000047ab9 */ /* 0x000fe40000000800 */
[----:B------:R-:W-:-:S07]  /*15d0*/  IMAD.U32 R92, RZ, RZ, UR4 ;  /* 0x00000004ff5c7e24 */ /* 0x000fce000f8e00ff */
.L_x_20:
[----:B------:R-:W-:Y:S01]  /*15e0*/  LOP3.LUT P2, RZ, R0, 0xff, RZ, 0xc0, !PT ;  /* 0x000000ff00ff7812 */ /* 0x000fe2000784c0ff */
[----:B------:R-:W-:Y:S01]  /*15f0*/  UMOV UR48, URZ ;  /* 0x0000003f00307c82 */ /* 0x000fe20008000000 */
[----:B------:R-:W-:-:S11]  /*1600*/  PLOP3.LUT P0, PT, PT, PT, PT, 0x80, 0x0 ;  /* 0x000000000000781c */ /* 0x000fd60003f0f070 */
[----:B------:R-:W-:Y:S05]  /*1610*/  @!P2 BRA `(.L_x_22) ;  /* 0x0000009c00e4a947 */ /* 0x000fea0003800000 */
[----:B------:R-:W4:Y:S01]  /*1620*/  LDC R0, c[0x0][0x28c] ;  /* 0x0000a300ff007b82 */ /* 0x000f220000000800 */
[----:B------:R-:W-:Y:S01]  /*1630*/  LOP3.LUT R109, R22, 0x1, RZ, 0xfc, !PT ;  /* 0x00000001166d7812 */ /* 0x000fe200078efcff */
[----:B------:R-:W-:Y:S01]  /*1640*/  IMAD.MOV.U32 R94, RZ, RZ, RZ ;  /* 0x000000ffff5e7224 */ /* 0x000fe200078e00ff */
[----:B------:R-:W-:Y:S01]  /*1650*/  LOP3.LUT R110, R19, 0x1, RZ, 0xfc, !PT ;  /* 0x00000001136e7812 */ /* 0x000fe200078efcff */
[----:B------:R-:W-:Y:S01]  /*1660*/  ULDC.64 UR42, c[0x0][0x198] ;  /* 0x00006600002a7ab9 */ /* 0x000fe20000000a00 */
[----:B---3--:R-:W-:Y:S01]  /*1670*/  MOV R93, 0x1 ;  /* 0x00000001005d7802 */ /* 0x008fe20000000f00 */
[----:B------:R-:W-:Y:S01]  /*1680*/  UMOV UR49, URZ ;  /* 0x0000003f00317c82 */ /* 0x000fe20008000000 */
[----:B------:R-:W-:Y:S01]  /*1690*/  UMOV UR50, URZ ;  /* 0x0000003f00327c82 */ /* 0x000fe20008000000 */
[----:B------:R-:W-:Y:S01]  /*16a0*/  UMOV UR48, URZ ;  /* 0x0000003f00307c82 */ /* 0x000fe20008000000 */
[----:B----4-:R-:W-:-:S05]  /*16b0*/  VIADD R0, R0, 0x3f ;  /* 0x0000003f00007836 */ /* 0x010fca0000000000 */
[----:B------:R-:W-:-:S04]  /*16c0*/  SHF.R.S32.HI R3, RZ, 0x1f, R0 ;  /* 0x0000001fff037819 */ /* 0x000fc80000011400 */
[----:B------:R-:W-:-:S04]  /*16d0*/  LEA.HI R3, R3, R0, RZ, 0x6 ;  /* 0x0000000003037211 */ /* 0x000fc800078f30ff */
[----:B------:R-:W-:-:S07]  /*16e0*/  SHF.R.S32.HI R95, RZ, 0x6, R3 ;  /* 0x00000006ff5f7819 */ /* 0x000fce0000011403 */
.L_x_94:
[----:B------:R-:W-:Y:S01]  /*16f0*/  LOP3.LUT R0, R18, 0x80, RZ, 0xc0, !PT ;  /* 0x0000008012007812 */ /* 0x000fe200078ec0ff */
[----:B------:R-:W3:Y:S01]  /*1700*/  S2UR UR52, SR_CgaCtaId ;  /* 0x00000000003479c3 */ /* 0x000ee20000008800 */
[----:B------:R-:W-:Y:S02]  /*1710*/  UMOV UR51, 0x400 ;  /* 0x0000040000337882 */ /* 0x000fe40000000000 */
[----:B------:R-:W-:-:S06]  /*1720*/  SHF.R.U32.HI R0, RZ, 0x7, R0 ;  /* 0x00000007ff007819 */ /* 0x000fcc0000011600 */
[----:B------:R-:W4:Y:S01]  /*1730*/  SHFL.IDX PT, R0, R0, RZ, 0x1f ;  /* 0x00001fff00007589 */ /* 0x000f2200000e0000 */
[----:B---3--:R-:W-:Y:S01]  /*1740*/  ULEA UR51, UR52, UR51, 0x18 ;  /* 0x0000003334337291 */ /* 0x008fe2000f8ec03f */
[----:B----4-:R-:W-:-:S13]  /*1750*/  R2UR UR4, R0 ;  /* 0x00000000000472ca */ /* 0x010fda00000e0000 */
[----:B------:R-:W-:-:S04]  /*1760*/  ULEA.HI UR5, UR4, UR4, URZ, 0x1 ;  /* 0x0000000404057291 */ /* 0x000fc8000f8f083f */
[----:B------:R-:W-:-:S04]  /*1770*/  ULOP3.LUT UR5, UR5, 0x7fffe, URZ, 0xc0, !UPT ;  /* 0x0007fffe05057892 */ /* 0x000fc8000f8ec03f */
[----:B------:R-:W-:-:S03]  /*1780*/  UIADD3 UR5, UR4, -UR5, URZ ;  /* 0x8000000504057290 */ /* 0x000fc6000fffe03f */
[----:B------:R-:W-:Y:S01]  /*1790*/  ULDC UR4, c[0x0][0x28c] ;  /* 0x0000a30000047ab9 */ /* 0x000fe20000000800 */
[----:B------:R-:W-:Y:S01]  /*17a0*/  ULEA UR5, UR5, UR51, 0xd ;  /* 0x0000003305057291 */ /* 0x000fe2000f8e683f */
[----:B------:R-:W-:-:S03]  /*17b0*/  ISETP.LT.AND P0, PT, RZ, UR4, PT ;  /* 0x00000004ff007c0c */ /* 0x000fc6000bf01270 */
[----:B------:R-:W-:-:S04]  /*17c0*/  UIADD3 UR5, UR5, 0x8400, URZ ;  /* 0x0000840005057890 */ /* 0x000fc8000fffe03f */
[----:B------:R-:W-:-:S04]  /*17d0*/  USHF.R.U32.HI UR5, URZ, 0x4, UR5 ;  /* 0x000000043f057899 */ /* 0x000fc80008011605 */
[----:B------:R-:W-:-:S04]  /*17e0*/  ULOP3.LUT UR5, UR5, 0x3fff, URZ, 0xc0, !UPT ;  /* 0x00003fff05057892 */ /* 0x000fc8000f8ec03f */
[----:B------:R-:W-:Y:S01]  /*17f0*/  ULOP3.LUT UR44, UR5, 0x10000, URZ, 0xfc, !UPT ;  /* 0x00010000052c7892 */ /* 0x000fe2000f8efc3f */
[----:B-1----:R-:W-:Y:S11]  /*1800*/  @P0 BRA `(.L_x_23) ;  /* 0x0000000000400947 */ /* 0x002ff60003800000 */
[----:B------:R-:W-:Y:S01]  /*1810*/  MOV R0, 0x0 ;  /* 0x0000000000007802 */ /* 0x000fe20000000f00 */
[----:B------:R-:W-:Y:S01]  /*1820*/  ULDC.64 UR4, c[0x4][0x70] ;  /* 0x01001c0000047ab9 */ /* 0x000fe20000000a00 */
[----:B------:R-:W-:Y:S01]  /*1830*/  ULDC.64 UR6, c[0x4][0x8] ;  /* 0x0100020000067ab9 */ /* 0x000fe20000000a00 */
[----:B--2---:R-:W-:Y:S01]  /*1840*/  IMAD.U32 R4, RZ, RZ, UR4 ;  /* 0x00000004ff047e24 */ /* 0x004fe2000f8e00ff */
[----:B------:R2:W3:Y:S01]  /*1850*/  LDC.64 R14, c[0x4][R0] ;  /* 0x01000000000e7b82 */ /* 0x0004e20000000a00 */
[----:B------:R-:W-:Y:S01]  /*1860*/  IMAD.U32 R5, RZ, RZ, UR5 ;  /* 0x00000005ff057e24 */ /* 0x000fe2000f8e00ff */
[----:B------:R-:W-:Y:S01]  /*1870*/  ULDC.64 UR4, c[0x4][0x78] ;  /* 0x01001e0000047ab9 */ /* 0x000fe20000000a00 */
[----:B------:R-:W-:Y:S01]  /*1880*/  IMAD.U32 R10, RZ, RZ, UR6 ;  /* 0x00000006ff0a7e24 */ /* 0x000fe2000f8e00ff */
[----:B------:R-:W-:Y:S01]  /*1890*/  MOV R6, UR4 ;  /* 0x0000000400067c02 */ /* 0x000fe20008000f00 */
[----:B------:R-:W-:Y:S01]  /*18a0*/  IMAD.U32 R7, RZ, RZ, UR5 ;  /* 0x00000005ff077e24 */ /* 0x000fe2000f8e00ff */
[----:B------:R-:W-:Y:S01]  /*18b0*/  MOV R8, 0x1e1 ;  /* 0x000001e100087802 */ /* 0x000fe20000000f00 */
[----:B------:R-:W-:-:S02]  /*18c0*/  IMAD.U32 R11, RZ, RZ, UR7 ;  /* 0x00000007ff0b7e24 */ /* 0x000fc4000f8e00ff */
[----:B------:R-:W-:Y:S02]  /*18d0*/  IMAD.MOV.U32 R12, RZ, RZ, 0x1 ;  /* 0x00000001ff0c7424 */ /* 0x000fe400078e00ff */
[----:B--2---:R-:W-:-:S07]  /*18e0*/  IMAD.MOV.U32 R13, RZ, RZ, RZ ;  /* 0x000000ffff0d7224 */ /* 0x004fce00078e00ff */
[----:B------:R-:W-:-:S07]  /*18f0*/  LEPC R20, `(.L_x_23) ;  /* 0x000000001014794e */ /* 0x000fce0000000000 */
[----:B-1-3-5:R-:W-:Y:S05]  /*1900*/  CALL.ABS.NOINC R14 ;  /* 0x000000000e007343 */ /* 0x02afea0003c00000 */
.L_x_23:
[----:B------:R-:W-:-:S13]  /*1910*/  ISETP.NE.AND P0, PT, R109, 0x3, PT ;  /* 0x000000036d00780c */ /* 0x000fda0003f05270 */
[----:B------:R-:W-:Y:S05]  /*1920*/  @!P0 BRA `(.L_x_24) ;  /* 0x0000000000048947 */ /* 0x000fea0003800000 */
[----:B-1----:R-:W-:Y:S01]  /*1930*/  BPT.TRAP 0x1 ;  /* 0x000000040000795c */ /* 0x002fe20000300000 */
.L_x_24:
[----:B--2---:R-:W-:Y:S01]  /*1940*/  IMAD.U32 R4, RZ, RZ, UR50 ;  /* 0x00000032ff047e24 */ /* 0x004fe2000f8e00ff */
[----:B------:R-:W-:-:S04]  /*1950*/  SHF.L.U32 R3, R94, 0x1f, RZ ;  /* 0x0000001f5e037819 */ /* 0x000fc800000006ff */
[----:B------:R-:W-:-:S04]  /*1960*/  LEA R4, R4, UR51, 0x3 ;  /* 0x0000003304047c11 */ /* 0x000fc8000f8e18ff */
[----:B------:R2:W3:Y:S01]  /*1970*/  SYNCS.PHASECHK.TRANS64.TRYWAIT P1, [R4+URZ], R3 ;  /* 0x00000003040075a7 */ /* 0x0004e2000802017f */
[----:B------:R-:W-:Y:S05]  /*1980*/  @!P0 BRA `(.L_x_25) ;  /* 0x0000000000048947 */ /* 0x000fea0003800000 */
[----:B-1----:R-:W-:Y:S01]  /*1990*/  BPT.TRAP 0x1 ;  /* 0x000000040000795c */ /* 0x002fe20000300000 */
.L_x_25:
[----:B------:R-:W-:-:S04]  /*19a0*/  VIMNMX R0, R95, 0x1, PT ;  /* 0x000000015f007848 */ /* 0x000fc80003fe0100 */
[----:B------:R-:W-:-:S04]  /*19b0*/  IADD3 R0, R95, -R0, RZ ;  /* 0x800000005f007210 */ /* 0x000fc80007ffe0ff */
[----:B------:R-:W-:Y:S01]  /*19c0*/  ISETP.GE.AND P2, PT, R0, 0x1, PT ;  /* 0x000000010000780c */ /* 0x000fe20003f46270 */
[----:B---3--:R-:W-:-:S12]  /*19d0*/  @P1 BRA `(.L_x_26) ;  /* 0x0000000000081947 */ /* 0x008fd80003800000 */
[----:B------:R-:W3:Y:S02]  /*19e0*/  SYNCS.PHASECHK.TRANS64.TRYWAIT P1, [R4+URZ], R3 ;  /* 0x00000003040075a7 */ /* 0x000ee4000802017f */
[----:B---3--:R-:W-:Y:S05]  /*19f0*/  @!P1 BRA `(.L_x_27) ;  /* 0x000000c400789947 */ /* 0x008fea0003800000 */
.L_x_26:
[----:B------:R-:W-:Y:S05]  /*1a00*/  WARPSYNC.ALL ;  /* 0x0000000000007948 */ /* 0x000fea0003800000 */
[----:B------:R-:W-:Y:S01]  /*1a10*/  UIADD3 UR4, UR51, 0x28400, URZ ;  /* 0x0002840033047890 */ /* 0x000fe2000fffe03f */
[----:B------:R-:W-:Y:S01]  /*1a20*/  WARPGROUP.ARRIVE ;  /* 0x00000000000079c5 */ /* 0x000fe20000000000 */
[----:B------:R-:W-:Y:S02]  /*1a30*/  ULEA UR6, UR50, UR44, 0xb ;  /* 0x0000002c32067291 */ /* 0x000fe4000f8e583f */
[----:B------:R-:W-:Y:S01]  /*1a40*/  USHF.R.U32.HI UR4, URZ, 0x4, UR4 ;  /* 0x000000043f047899 */ /* 0x000fe20008011604 */
[----:B------:R-:W-:Y:S01]  /*1a50*/  UMOV UR9, 0x40000040 ;  /* 0x4000004000097882 */ /* 0x000fe20000000000 */
[----:B------:R-:W-:-:S02]  /*1a60*/  UMOV UR11, 0x40000040 ;  /* 0x40000040000b7882 */ /* 0x000fc40000000000 */
[----:B------:R-:W-:Y:S01]  /*1a70*/  ULOP3.LUT UR4, UR4, 0x3fff, URZ, 0xc0, !UPT ;  /* 0x00003fff04047892 */ /* 0x000fe2000f8ec03f */
[----:B------:R-:W-:Y:S01]  /*1a80*/  UMOV UR8, UR6 ;  /* 0x0000000600087c82 */ /* 0x000fe20008000000 */
[----:B------:R-:W-:Y:S02]  /*1a90*/  UIADD3 UR7, UR6, 0x400, URZ ;  /* 0x0000040006077890 */ /* 0x000fe4000fffe03f */
[----:B------:R-:W-:-:S04]  /*1aa0*/  ULOP3.LUT UR4, UR4, 0x10000, URZ, 0xfc, !UPT ;  /* 0x0001000004047892 */ /* 0x000fc8000f8efc3f */
[----:B------:R-:W-:-:S07]  /*1ab0*/  ULEA UR5, UR50, UR4, 0x9 ;  /* 0x0000000432057291 */ /* 0x000fce000f8e483f */
[----:B------:R-:W-:Y:S02]  /*1ac0*/  UMOV UR10, UR5 ;  /* 0x00000005000a7c82 */ /* 0x000fe40008000000 */
[----:B------:R-:W-:Y:S01]  /*1ad0*/  HGMMA.64x64x16.F32 R56, gdesc[UR8], RZ, !UPT, gsb0 ;  /* 0x00e00000083879f0 */ /* 0x000fe2000c0008ff */
[----:B------:R-:W-:Y:S01]  /*1ae0*/  UMOV UR8, UR7 ;  /* 0x0000000700087c82 */ /* 0x000fe20008000000 */
[----:B------:R-:W-:Y:S01]  /*1af0*/  UMOV UR9, 0x40000040 ;  /* 0x4000004000097882 */ /* 0x000fe20000000000 */
[----:B------:R-:W-:Y:S01]  /*1b00*/  UIADD3 UR7, UR6, 0x402, URZ ;  /* 0x0000040206077890 */ /* 0x000fe2000fffe03f */
[----:B------:R-:W-:Y:S02]  /*1b10*/  WARPGROUP.DEPBAR.LE gsb0, 0x0 ;  /* 0x00008000000079c5 */ /* 0x000fe40000010000 */
[----:B------:R-:W-:-:S06]  /*1b20*/  WARPGROUP.ARRIVE ;  /* 0x00000000000079c5 */ /* 0x000fcc0000000000 */
[----:B------:R-:W-:Y:S01]  /*1b30*/  HGMMA.64x64x16.F32 R24, gdesc[UR8], RZ, !UPT, gsb0 ;  /* 0x00e00000081879f0 */ /* 0x000fe2000c0008ff */
[----:B------:R-:W-:Y:S02]  /*1b40*/  UIADD3 UR8, UR6, 0x2, URZ ;  /* 0x0000000206087890 */ /* 0x000fe4000fffe03f */
[----:B------:R-:W-:Y:S01]  /*1b50*/  UIADD3 UR10, UR5, 0x2, URZ ;  /* 0x00000002050a7890 */ /* 0x000fe2000fffe03f */
[----:B------:R-:W-:Y:S01]  /*1b60*/  UMOV UR9, 0x40000040 ;  /* 0x4000004000097882 */ /* 0x000fe20000000000 */
[----:B------:R-:W-:Y:S01]  /*1b70*/  UMOV UR11, 0x40000040 ;  /* 0x40000040000b7882 */ /* 0x000fe20000000000 */
[----:B------:R-:W-:Y:S02]  /*1b80*/  WARPGROUP.DEPBAR.LE gsb0, 0x0 ;  /* 0x00008000000079c5 */ /* 0x000fe40000010000 */
[----:B------:R-:W-:-:S06]  /*1b90*/  WARPGROUP.ARRIVE ;  /* 0x00000000000079c5 */ /* 0x000fcc0000000000 */
[----:B------:R-:W-:Y:S01]  /*1ba0*/  HGMMA.64x64x16.F32 R56, gdesc[UR8], R56, gsb0 ;  /* 0x00e00000083879f0 */ /* 0x000fe20008000838 */
[----:B------:R-:W-:Y:S01]  /*1bb0*/  UMOV UR8, UR7 ;  /* 0x0000000700087c82 */ /* 0x000fe20008000000 */
[----:B------:R-:W-:Y:S01]  /*1bc0*/  UMOV UR9, 0x40000040 ;  /* 0x4000004000097882 */ /* 0x000fe20000000000 */
[----:B------:R-:W-:Y:S01]  /*1bd0*/  UIADD3 UR7, UR6, 0x404, URZ ;  /* 0x0000040406077890 */ /* 0x000fe2000fffe03f */
[----:B------:R-:W-:Y:S02]  /*1be0*/  WARPGROUP.DEPBAR.LE gsb0, 0x0 ;  /* 0x00008000000079c5 */ /* 0x000fe40000010000 */
[----:B------:R-:W-:-:S06]  /*1bf0*/  WARPGROUP.ARRIVE ;  /* 0x00000000000079c5 */ /* 0x000fcc0000000000 */
[----:B------:R-:W-:Y:S01]  /*1c00*/  HGMMA.64x64x16.F32 R24, gdesc[UR8], R24, gsb0 ;  /* 0x00e00000081879f0 */ /* 0x000fe20008000818 */
        /* <DEDUP_REMOVED lines=9> */
[----:B------:R-:W-:Y:S02]  /*1ca0*/  WARPGROUP.DEPBAR.LE gsb0, 0x0 ;  /* 0x00008000000079c5 */ /* 0x000fe40000010000 */
[----:B------:R-:W-:-:S06]  /*1cb0*/  WARPGROUP.ARRIVE ;  /* 0x00000000000079c5 */ /* 0x000fcc0000000000 */
[----:B------:R-:W-:Y:S01]  /*1cc0*/  HGMMA.64x64x16.F32 R24, gdesc[UR8], R24, gsb0 ;  /* 0x00e00000081879f0 */ /* 0x000fe20008000818 */
[----:B------:R-:W-:Y:S02]  /*1cd0*/  UIADD3 UR8, UR6, 0x6, URZ ;  /* 0x0000000606087890 */ /* 0x000fe4000fffe03f */
[----:B------:R-:W-:Y:S01]  /*1ce0*/  UIADD3 UR10, UR5, 0x6, URZ ;  /* 0x00000006050a7890 */ /* 0x000fe2000fffe03f */
[----:B------:R-:W-:Y:S01]  /*1cf0*/  UMOV UR9, 0x40000040 ;  /* 0x4000004000097882 */ /* 0x000fe20000000000 */
[----:B------:R-:W-:Y:S01]  /*1d00*/  UMOV UR11, 0x40000040 ;  /* 0x40000040000b7882 */ /* 0x000fe20000000000 */
[----:B------:R-:W-:Y:S01]  /*1d10*/  UIADD3 UR6, UR6, 0x406, URZ ;  /* 0x0000040606067890 */ /* 0x000fe2000fffe03f */
[----:B------:R-:W-:Y:S02]  /*1d20*/  WARPGROUP.DEPBAR.LE gsb0, 0x0 ;  /* 0x00008000000079c5 */ /* 0x000fe40000010000 */
[----:B------:R-:W-:-:S06]  /*1d30*/  WARPGROUP.ARRIVE ;  /* 0x00000000000079c5 */ /* 0x000fcc0000000000 */
[----:B------:R-:W-:Y:S01]  /*1d40*/  HGMMA.64x64x16.F32 R56, gdesc[UR8], R56, gsb0 ;  /* 0x00e00000083879f0 */ /* 0x000fe20008000838 */
[----:B------:R-:W-:Y:S01]  /*1d50*/  UMOV UR8, UR6 ;  /* 0x0000000600087c82 */ /* 0x000fe20008000000 */
[----:B------:R-:W-:Y:S01]  /*1d60*/  UMOV UR9, 0x40000040 ;  /* 0x4000004000097882 */ /* 0x000fe20000000000 */
[----:B------:R-:W-:Y:S02]  /*1d70*/  WARPGROUP.DEPBAR.LE gsb0, 0x0 ;  /* 0x00008000000079c5 */ /* 0x000fe40000010000 */
[----:B------:R-:W-:-:S06]  /*1d80*/  WARPGROUP.ARRIVE ;  /* 0x00000000000079c5 */ /* 0x000fcc0000000000 */
[----:B------:R-:W-:Y:S03]  /*1d90*/  HGMMA.64x64x16.F32 R24, gdesc[UR8], R24, gsb0 ;  /* 0x00e00000081879f0 */ /* 0x000fe60008000818 */
[----:B------:R-:W-:Y:S02]  /*1da0*/  WARPGROUP.DEPBAR.LE gsb0, 0x0 ;  /* 0x00008000000079c5 */ /* 0x000fe40000010000 */
[----:B------:R-:W-:Y:S05]  /*1db0*/  @!P2 BRA `(.L_x_28) ;  /* 0x00000004006ca947 */ /* 0x000fea0003800000 */
[----:B------:R-:W-:Y:S02]  /*1dc0*/  UIADD3 UR5, UR50, 0x1, URZ ;  /* 0x0000000132057890 */ /* 0x000fe4000fffe03f */
[----:B--23--:R-:W-:Y:S02]  /*1dd0*/  IMAD.U32 R3, RZ, RZ, UR50 ;  /* 0x00000032ff037e24 */ /* 0x00cfe4000f8e00ff */
[----:B------:R-:W-:-:S04]  /*1de0*/  UISETP.NE.AND UP0, UPT, UR5, 0x4, UPT ;  /* 0x000000040500788c */ /* 0x000fc8000bf05270 */
[----:B------:R-:W-:Y:S02]  /*1df0*/  USEL UR6, URZ, 0x1, UP0 ;  /* 0x000000013f067887 */ /* 0x000fe40008000000 */
[----:B------:R-:W-:-:S04]  /*1e00*/  USEL UR5, UR5, URZ, UP0 ;  /* 0x0000003f05057287 */ /* 0x000fc80008000000 */
[----:B------:R-:W-:-:S08]  /*1e10*/  LOP3.LUT R6, R94, UR6, RZ, 0x3c, !PT ;  /* 0x000000065e067c12 */ /* 0x000fd0000f8e3cff */
.L_x_35:
[----:B------:R-:W-:Y:S05]  /*1e20*/  @!P0 BRA `(.L_x_29) ;  /* 0x0000000000048947 */ /* 0x000fea0003800000 */
[----:B-1----:R-:W-:Y:S01]  /*1e30*/  BPT.TRAP 0x1 ;  /* 0x000000040000795c */ /* 0x002fe20000300000 */
.L_x_29:
[----:B------:R-:W-:Y:S01]  /*1e40*/  ULEA UR6, UR5, UR51, 0x3 ;  /* 0x0000003305067291 */ /* 0x000fe2000f8e183f */
[----:B------:R-:W-:-:S08]  /*1e50*/  SHF.L.U32 R4, R6, 0x1f, RZ ;  /* 0x0000001f06047819 */ /* 0x000fd000000006ff */
[----:B------:R2:W3:Y:S01]  /*1e60*/  SYNCS.PHASECHK.TRANS64.TRYWAIT P1, [UR6], R4 ;  /* 0x00000004ff0075a7 */ /* 0x0004e20008020146 */
[----:B------:R-:W-:Y:S05]  /*1e70*/  @!P0 BRA `(.L_x_30) ;  /* 0x0000000000048947 */ /* 0x000fea0003800000 */
[----:B-1----:R-:W-:Y:S01]  /*1e80*/  BPT.TRAP 0x1 ;  /* 0x000000040000795c */ /* 0x002fe20000300000 */
.L_x_30:
[----:B---3--:R-:W-:Y:S05]  /*1e90*/  @P1 BRA `(.L_x_31) ;  /* 0x0000000000081947 */ /* 0x008fea0003800000 */
[----:B------:R-:W3:Y:S02]  /*1ea0*/  SYNCS.PHASECHK.TRANS64.TRYWAIT P1, [UR6], R4 ;  /* 0x00000004ff0075a7 */ /* 0x000ee40008020146 */
[----:B---3--:R-:W-:Y:S05]  /*1eb0*/  @!P1 BRA `(.L_x_32) ;  /* 0x000000c0005c9947 */ /* 0x008fea0003800000 */
.L_x_31:
[----:B------:R-:W-:Y:S01]  /*1ec0*/  ULEA UR6, UR5, UR4, 0x9 ;  /* 0x0000000405067291 */ /* 0x000fe2000f8e483f */
[----:B------:R-:W-:Y:S01]  /*1ed0*/  WARPGROUP.ARRIVE ;  /* 0x00000000000079c5 */ /* 0x000fe20000000000 */
[----:B------:R-:W-:Y:S01]  /*1ee0*/  ULEA UR7, UR5, UR44, 0xb ;  /* 0x0000002c05077291 */ /* 0x000fe2000f8e583f */
[----:B------:R-:W-:Y:S01]  /*1ef0*/  UMOV UR11, 0x40000040 ;  /* 0x40000040000b7882 */ /* 0x000fe20000000000 */
[----:B------:R-:W-:Y:S02]  /*1f00*/  UMOV UR9, 0x40000040 ;  /* 0x4000004000097882 */ /* 0x000fe40000000000 */
[----:B------:R-:W-:Y:S01]  /*1f10*/  UIADD3 UR12, UR7, 0x400, URZ ;  /* 0x00000400070c7890 */ /* 0x000fe2000fffe03f */
[----:B------:R-:W-:Y:S02]  /*1f20*/  UMOV UR10, UR6 ;  /* 0x00000006000a7c82 */ /* 0x000fe40008000000 */
[----:B------:R-:W-:Y:S02]  /*1f30*/  UMOV UR8, UR7 ;  /* 0x0000000700087c82 */ /* 0x000fe40008000000 */
[----:B------:R-:W-:Y:S01]  /*1f40*/  HGMMA.64x64x16.F32 R56, gdesc[UR8], R56, gsb0 ;  /* 0x00e00000083879f0 */ /* 0x000fe20008000838 */
[----:B------:R-:W-:Y:S01]  /*1f50*/  UMOV UR9, 0x40000040 ;  /* 0x4000004000097882 */ /* 0x000fe20000000000 */
[----:B------:R-:W-:Y:S01]  /*1f60*/  UMOV UR8, UR12 ;  /* 0x0000000c00087c82 */ /* 0x000fe20008000000 */
[----:B------:R-:W-:Y:S01]  /*1f70*/  UIADD3 UR12, UR7, 0x402, URZ ;  /* 0x00000402070c7890 */ /* 0x000fe2000fffe03f */
[----:B------:R-:W-:-:S02]  /*1f80*/  WARPGROUP.DEPBAR.LE gsb0, 0x0 ;  /* 0x00008000000079c5 */ /* 0x000fc40000010000 */
        /* <DEDUP_REMOVED lines=42> */
[----:B-1----:R-:W-:Y:S01]  /*2230*/  BPT.TRAP 0x1 ;  /* 0x000000040000795c */ /* 0x002fe20000300000 */
.L_x_33:
[----:B------:R-:W-:-:S13]  /*2240*/  ISETP.NE.AND P1, PT, R89, RZ, PT ;  /* 0x000000ff5900720c */ /* 0x000fda0003f25270 */
[----:B--23--:R-:W-:-:S05]  /*2250*/  @P1 LEA R4, R3, UR51, 0x3 ;  /* 0x0000003303041c11 */ /* 0x00cfca000f8e18ff */
[----:B------:R-:W-:-:S05]  /*2260*/  @P1 VIADD R5, R4, 0x20 ;  /* 0x0000002004051836 */ /* 0x000fca0000000000 */
[----:B------:R-:W-:-:S04]  /*2270*/  @P1 PRMT R5, R88, 0x654, R5 ;  /* 0x0000065458051816 */ /* 0x000fc80000000005 */
[----:B------:R2:W-:Y:S01]  /*2280*/  @P1 SYNCS.ARRIVE.TRANS64.RED.A1T0 RZ, [R5+URZ], RZ ;  /* 0x000000ff05ff19a7 */ /* 0x0005e2000810043f */
[----:B------:R-:W-:-:S13]  /*2290*/  ISETP.GT.U32.AND P1, PT, R22, 0x1, PT ;  /* 0x000000011600780c */ /* 0x000fda0003f24070 */
[----:B--2---:R-:W-:Y:S05]  /*22a0*/  @P1 BRA `(.L_x_34) ;  /* 0x0000000000041947 */ /* 0x004fea0003800000 */
[----:B-1----:R-:W-:Y:S01]  /*22b0*/  BPT.TRAP 0x1 ;  /* 0x000000040000795c */ /* 0x002fe20000300000 */
.L_x_34:
[----:B------:R-:W-:Y:S01]  /*22c0*/  UIADD3 UR5, UR5, 0x1, URZ ;  /* 0x0000000105057890 */ /* 0x000fe2000fffe03f */
[C---:B------:R-:W-:Y:S01]  /*22d0*/  ISETP.GT.AND P2, PT, R0.reuse, 0x1, PT ;  /* 0x000000010000780c */ /* 0x040fe20003f44270 */
[----:B------:R-:W-:Y:S01]  /*22e0*/  VIADD R3, R3, 0x1 ;  /* 0x0000000103037836 */ /* 0x000fe20000000000 */
[----:B------:R-:W-:Y:S01]  /*22f0*/  IADD3 R0, R0, -0x1, RZ ;  /* 0xffffffff00007810 */ /* 0x000fe20007ffe0ff */
[----:B------:R-:W-:-:S03]  /*2300*/  UISETP.NE.AND UP0, UPT, UR5, 0x4, UPT ;  /* 0x000000040500788c */ /* 0x000fc6000bf05270 */
[C---:B------:R-:W-:Y:S01]  /*2310*/  ISETP.NE.AND P1, PT, R3.reuse, 0x4, PT ;  /* 0x000000040300780c */ /* 0x040fe20003f25270 */
[----:B------:R-:W-:Y:S02]  /*2320*/  USEL UR6, URZ, 0x1, UP0 ;  /* 0x000000013f067887 */ /* 0x000fe40008000000 */
[----:B------:R-:W-:Y:S01]  /*2330*/  USEL UR5, UR5, URZ, UP0 ;  /* 0x0000003f05057287 */ /* 0x000fe20008000000 */
[----:B------:R-:W-:-:S03]  /*2340*/  SEL R3, R3, RZ, P1 ;  /* 0x000000ff03037207 */ /* 0x000fc60000800000 */
[----:B------:R-:W-:Y:S01]  /*2350*/  LOP3.LUT R6, R6, UR6, RZ, 0x3c, !PT ;  /* 0x0000000606067c12 */ /* 0x000fe2000f8e3cff */
[----:B------:R-:W-:Y:S07]  /*2360*/  @P2 BRA `(.L_x_35) ;  /* 0xfffffff800ac2947 */ /* 0x000fee000383ffff */
.L_x_28:
[----:B------:R-:W4:Y:S02]  /*2370*/  LDC R0, c[0x0][0x28c] ;  /* 0x0000a300ff007b82 */ /* 0x000f240000000800 */
[----:B----4-:R-:W-:-:S13]  /*2380*/  ISETP.GE.AND P1, PT, R0, 0x1, PT ;  /* 0x000000010000780c */ /* 0x010fda0003f26270 */
[----:B------:R-:W-:Y:S05]  /*2390*/  @!P1 BRA `(.L_x_36) ;  /* 0x0000000000389947 */ /* 0x000fea0003800000 */
[----:B------:R-:W-:Y:S05]  /*23a0*/  @!P0 BRA `(.L_x_37) ;  /* 0x0000000000048947 */ /* 0x000fea0003800000 */
[----:B-1----:R-:W-:Y:S01]  /*23b0*/  BPT.TRAP 0x1 ;  /* 0x000000040000795c */ /* 0x002fe20000300000 */
.L_x_37:
[----:B------:R-:W-:Y:S01]  /*23c0*/  ISETP.NE.AND P0, PT, R89, RZ, PT ;  /* 0x000000ff5900720c */ /* 0x000fe20003f05270 */
[----:B--23--:R-:W-:-:S12]  /*23d0*/  IMAD.U32 R3, RZ, RZ, UR51 ;  /* 0x00000033ff037e24 */ /* 0x00cfd8000f8e00ff */
[----:B------:R-:W-:-:S04]  /*23e0*/  @P0 VIMNMX R0, R95, 0x1, PT ;  /* 0x000000015f000848 */ /* 0x000fc80003fe0100 */
[----:B------:R-:W-:-:S05]  /*23f0*/  @P0 IADD3 R0, R95, UR50, -R0 ;  /* 0x000000325f000c10 */ /* 0x000fca000fffe800 */
[----:B------:R-:W-:-:S05]  /*2400*/  @P0 IMAD.SHL.U32 R0, R0, 0x8, RZ ;  /* 0x0000000800000824 */ /* 0x000fca00078e00ff */
[----:B------:R-:W-:-:S04]  /*2410*/  @P0 LOP3.LUT R0, R0, 0x18, RZ, 0xc0, !PT ;  /* 0x0000001800000812 */ /* 0x000fc800078ec0ff */
[----:B------:R-:W-:-:S04]  /*2420*/  @P0 IADD3 R3, R3, 0x20, R0 ;  /* 0x0000002003030810 */ /* 0x000fc80007ffe000 */
[----:B------:R-:W-:-:S04]  /*2430*/  @P0 PRMT R3, R88, 0x654, R3 ;  /* 0x0000065458030816 */ /* 0x000fc80000000003 */
[----:B------:R4:W-:Y:S01]  /*2440*/  @P0 SYNCS.ARRIVE.TRANS64.RED.A1T0 RZ, [R3+URZ], RZ ;  /* 0x000000ff03ff09a7 */ /* 0x0009e2000810043f */
[----:B------:R-:W-:-:S13]  /*2450*/  ISETP.GT.U32.AND P0, PT, R22, 0x1, PT ;  /* 0x000000011600780c */ /* 0x000fda0003f04070 */
[----:B----4-:R-:W-:Y:S05]  /*2460*/  @P0 BRA `(.L_x_36) ;  /* 0x0000000000040947 */ /* 0x010fea0003800000 */
[----:B-1----:R-:W-:Y:S01]  /*2470*/  BPT.TRAP 0x1 ;  /* 0x000000040000795c */ /* 0x002fe20000300000 */
.L_x_36:
[----:B------:R-:W-:Y:S01]  /*2480*/  UIADD3 UR4, UR51, 0x200, URZ ;  /* 0x0000020033047890 */ /* 0x000fe2000fffe03f */
[----:B------:R-:W-:Y:S02]  /*2490*/  R2UR UR46, R96 ;  /* 0x00000000602e72ca */ /* 0x000fe400000e0000 */
[----:B------:R-:W-:Y:S01]  /*24a0*/  R2UR UR45, R97 ;  /* 0x00000000612d72ca */ /* 0x000fe200000e0000 */
[----:B------:R-:W-:-:S06]  /*24b0*/  ULOP3.LUT UP0, URZ, UR4, 0x1bf, URZ, 0xc0, !UPT ;  /* 0x000001bf043f7892 */ /* 0x000fcc000f80c03f */
[----:B------:R-:W-:-:S04]  /*24c0*/  PLOP3.LUT P0, PT, PT, PT, UP0, 0x80, 0x0 ;  /* 0x000000000000781c */ /* 0x000fc80003f0f008 */
[----:B------:R-:W-:Y:S02]  /*24d0*/  USHF.L.U32 UR46, UR46, 0x8, URZ ;  /* 0x000000082e2e7899 */ /* 0x000fe4000800063f */
[----:B------:R-:W-:-:S07]  /*24e0*/  USHF.L.U32 UR45, UR45, 0x6, URZ ;  /* 0x000000062d2d7899 */ /* 0x000fce000800063f */
[----:B------:R-:W-:Y:S05]  /*24f0*/  @!P0 BRA `(.L_x_38) ;  /* 0x00000000007c8947 */ /* 0x000fea0003800000 */
[----:B------:R-:W-:Y:S01]  /*2500*/  MOV R23, 0x0 ;  /* 0x0000000000177802 */ /* 0x000fe20000000f00 */
[----:B------:R-:W-:Y:S01]  /*2510*/  ULDC.64 UR4, c[0x4][0x80] ;  /* 0x0100200000047ab9 */ /* 0x000fe20000000a00 */
[----:B------:R-:W-:Y:S01]  /*2520*/  ULDC.64 UR6, c[0x4][0x10] ;  /* 0x0100040000067ab9 */ /* 0x000fe20000000a00 */
[----:B--23--:R-:W-:Y:S01]  /*2530*/  IMAD.U32 R4, RZ, RZ, UR4 ;  /* 0x00000004ff047e24 */ /* 0x00cfe2000f8e00ff */
[----:B------:R2:W3:Y:S01]  /*2540*/  LDC.64 R14, c[0x4][R23] ;  /* 0x01000000170e7b82 */ /* 0x0004e20000000a00 */
[----:B------:R-:W-:Y:S01]  /*2550*/  MOV R5, UR5 ;  /* 0x0000000500057c02 */ /* 0x000fe20008000f00 */
[----:B------:R-:W-:Y:S01]  /*2560*/  ULDC.64 UR4, c[0x4][0x88] ;  /* 0x0100220000047ab9 */ /* 0x000fe20000000a00 */
[----:B------:R-:W-:Y:S01]  /*2570*/  IMAD.U32 R10, RZ, RZ, UR6 ;  /* 0x00000006ff0a7e24 */ /* 0x000fe2000f8e00ff */
[----:B------:R-:W-:Y:S01]  /*2580*/  MOV R11, UR7 ;  /* 0x00000007000b7c02 */ /* 0x000fe20008000f00 */
[----:B------:R-:W-:Y:S02]  /*2590*/  IMAD.U32 R6, RZ, RZ, UR4 ;  /* 0x00000004ff067e24 */ /* 0x000fe4000f8e00ff */
[----:B------:R-:W-:-:S02]  /*25a0*/  IMAD.U32 R7, RZ, RZ, UR5 ;  /* 0x00000005ff077e24 */ /* 0x000fc4000f8e00ff */
[----:B------:R-:W-:Y:S02]  /*25b0*/  IMAD.MOV.U32 R8, RZ, RZ, 0x70 ;  /* 0x00000070ff087424 */ /* 0x000fe400078e00ff */
[----:B------:R-:W-:Y:S02]  /*25c0*/  IMAD.MOV.U32 R12, RZ, RZ, 0x1 ;  /* 0x00000001ff0c7424 */ /* 0x000fe400078e00ff */
[----:B--2---:R-:W-:-:S07]  /*25d0*/  IMAD.MOV.U32 R13, RZ, RZ, RZ ;  /* 0x000000ffff0d7224 */ /* 0x004fce00078e00ff */
[----:B------:R-:W-:-:S07]  /*25e0*/  LEPC R20, `(.L_x_39) ;  /* 0x000000001014794e */ /* 0x000fce0000000000 */
[----:B-1-3-5:R-:W-:Y:S05]  /*25f0*/  CALL.ABS.NOINC R14 ;  /* 0x000000000e007343 */ /* 0x02afea0003c00000 */
.L_x_39:
[----:B------:R1:W2:Y:S01]  /*2600*/  LDC.64 R14, c[0x4][R23] ;  /* 0x01000000170e7b82 */ /* 0x0002a20000000a00 */
[----:B------:R-:W-:Y:S01]  /*2610*/  ULDC.64 UR4, c[0x4][0x80] ;  /* 0x0100200000047ab9 */ /* 0x000fe20000000a00 */
[----:B------:R-:W-:Y:S01]  /*2620*/  ULDC.64 UR6, c[0x4][0x10] ;  /* 0x0100040000067ab9 */ /* 0x000fe20000000a00 */
[----:B------:R-:W-:Y:S01]  /*2630*/  MOV R4, UR4 ;  /* 0x0000000400047c02 */ /* 0x000fe20008000f00 */
[----:B------:R-:W-:Y:S01]  /*2640*/  IMAD.U32 R5, RZ, RZ, UR5 ;  /* 0x00000005ff057e24 */ /* 0x000fe2000f8e00ff */
[----:B------:R-:W-:Y:S01]  /*2650*/  ULDC.64 UR4, c[0x4][0x88] ;  /* 0x0100220000047ab9 */ /* 0x000fe20000000a00 */
[----:B------:R-:W-:Y:S01]  /*2660*/  MOV R10, UR6 ;  /* 0x00000006000a7c02 */ /* 0x000fe20008000f00 */
[----:B------:R-:W-:Y:S01]  /*2670*/  IMAD.U32 R6, RZ, RZ, UR4 ;  /* 0x00000004ff067e24 */ /* 0x000fe2000f8e00ff */
[----:B------:R-:W-:Y:S01]  /*2680*/  MOV R13, RZ ;  /* 0x000000ff000d7202 */ /* 0x000fe20000000f00 */
[----:B------:R-:W-:Y:S02]  /*2690*/  IMAD.U32 R7, RZ, RZ, UR5 ;  /* 0x00000005ff077e24 */ /* 0x000fe4000f8e00ff */
[----:B------:R-:W-:-:S02]  /*26a0*/  IMAD.U32 R11, RZ, RZ, UR7 ;  /* 0x00000007ff0b7e24 */ /* 0x000fc4000f8e00ff */
[----:B------:R-:W-:Y:S02]  /*26b0*/  IMAD.MOV.U32 R8, RZ, RZ, 0x70 ;  /* 0x00000070ff087424 */ /* 0x000fe400078e00ff */
[----:B-1----:R-:W-:-:S07]  /*26c0*/  IMAD.MOV.U32 R12, RZ, RZ, 0x1 ;  /* 0x00000001ff0c7424 */ /* 0x002fce00078e00ff */
[----:B------:R-:W-:-:S07]  /*26d0*/  LEPC R20, `(.L_x_38) ;  /* 0x000000001014794e */ /* 0x000fce0000000000 */
[----:B--2---:R-:W-:Y:S05]  /*26e0*/  CALL.ABS.NOINC R14 ;  /* 0x000000000e007343 */ /* 0x004fea0003c00000 */
.L_x_38:
[----:B------:R-:W-:Y:S02]  /*26f0*/  ULDC.64 UR4, c[0x0][0x590] ;  /* 0x0001640000047ab9 */ /* 0x000fe40000000a00 */
[----:B------:R-:W-:Y:S02]  /*2700*/  IMAD.U32 R111, RZ, RZ, UR4 ;  /* 0x00000004ff6f7e24 */ /* 0x000fe4000f8e00ff */
[----:B------:R-:W-:-:S03]  /*2710*/  IMAD.U32 R112, RZ, RZ, UR5 ;  /* 0x00000005ff707e24 */ /* 0x000fc6000f8e00ff */
[----:B------:R-:W-:-:S04]  /*2720*/  ISETP.NE.U32.AND P2, PT, R111, RZ, PT ;  /* 0x000000ff6f00720c */ /* 0x000fc80003f45070 */
[----:B------:R-:W-:-:S13]  /*2730*/  ISETP.NE.AND.EX P2, PT, R112, RZ, PT, P2 ;  /* 0x000000ff7000720c */ /* 0x000fda0003f45320 */
[----:B------:R-:W-:Y:S05]  /*2740*/  @!P2 BRA `(.L_x_40) ;  /* 0x000000000034a947 */ /* 0x000fea0003800000 */
[----:B------:R-:W-:Y:S02]  /*2750*/  ULDC.64 UR4, c[0x0][0x588] ;  /* 0x0001620000047ab9 */ /* 0x000fe40000000a00 */
[----:B------:R-:W-:-:S04]  /*2760*/  ISETP.NE.U32.AND P0, PT, RZ, UR4, PT ;  /* 0x00000004ff007c0c */ /* 0x000fc8000bf05070 */
[----:B------:R-:W-:-:S13]  /*2770*/  ISETP.NE.AND.EX P0, PT, RZ, UR5, PT, P0 ;  /* 0x00000005ff007c0c */ /* 0x000fda000bf05300 */
[----:B------:R-:W-:Y:S05]  /*2780*/  @!P0 BRA `(.L_x_41) ;  /* 0x0000000000188947 */ /* 0x000fea0003800000 */
[----:B--23--:R-:W2:Y:S01]  /*2790*/  LDC.64 R4, c[0x0][0x588] ;  /* 0x00016200ff047b82 */ /* 0x00cea20000000a00 */
[----:B------:R-:W-:-:S04]  /*27a0*/  IMAD R3, R111, UR47, RZ ;  /* 0x0000002f6f037c24 */ /* 0x000fc8000f8e02ff */
[----:B--2---:R-:W-:-:S05]  /*27b0*/  IMAD.WIDE R4, R3, 0x4, R4 ;  /* 0x0000000403047825 */ /* 0x004fca00078e0204 */
[----:B-----5:R4:W5:Y:S01]  /*27c0*/  LDG.E R91, desc[UR40][R4.64] ;  /* 0x00000028045b7981 */ /* 0x020962000c1e1900 */
[----:B------:R-:W-:Y:S01]  /*27d0*/  IMAD.MOV.U32 R90, RZ, RZ, 0x1 ;  /* 0x00000001ff5a7424 */ /* 0x000fe200078e00ff */
[----:B------:R-:W-:Y:S06]  /*27e0*/  BRA `(.L_x_40) ;  /* 0x00000000000c7947 */ /* 0x000fec0003800000 */
.L_x_41:
[----:B------:R-:W-:Y:S01]  /*27f0*/  ULDC UR4, c[0x0][0x580] ;  /* 0x0001600000047ab9 */ /* 0x000fe20000000800 */
[----:B------:R-:W-:Y:S01]  /*2800*/  MOV R90, 0x1 ;  /* 0x00000001005a7802 */ /* 0x000fe20000000f00 */
[----:B-----5:R-:W-:-:S07]  /*2810*/  IMAD.U32 R91, RZ, RZ, UR4 ;  /* 0x00000004ff5b7e24 */ /* 0x020fce000f8e00ff */
.L_x_40:
[----:B------:R-:W1:Y:S02]  /*2820*/  LDC.64 R6, c[0x0][0x5b0] ;  /* 0x00016c00ff067b82 */ /* 0x000e640000000a00 */
[----:B-1----:R-:W-:-:S04]  /*2830*/  ISETP.NE.U32.AND P0, PT, R6, RZ, PT ;  /* 0x000000ff0600720c */ /* 0x002fc80003f05070 */
[----:B------:R-:W-:-:S13]  /*2840*/  ISETP.NE.AND.EX P0, PT, R7, RZ, PT, P0 ;  /* 0x000000ff0700720c */ /* 0x000fda0003f05300 */
[----:B------:R-:W-:Y:S05]  /*2850*/  @!P0 BRA `(.L_x_42) ;  /* 0x00000000002c8947 */ /* 0x000fea0003800000 */
[----:B------:R-:W-:Y:S02]  /*2860*/  ULDC.64 UR4, c[0x0][0x5a8] ;  /* 0x00016a0000047ab9 */ /* 0x000fe40000000a00 */
[----:B------:R-:W-:-:S04]  /*2870*/  ISETP.NE.U32.AND P0, PT, RZ, UR4, PT ;  /* 0x00000004ff007c0c */ /* 0x000fc8000bf05070 */
[----:B------:R-:W-:-:S13]  /*2880*/  ISETP.NE.AND.EX P0, PT, RZ, UR5, PT, P0 ;  /* 0x00000005ff007c0c */ /* 0x000fda000bf05300 */
[----:B------:R-:W-:Y:S05]  /*2890*/  @!P0 BRA `(.L_x_43) ;  /* 0x0000000000148947 */ /* 0x000fea0003800000 */
[----:B--234-:R-:W1:Y:S01]  /*28a0*/  LDC.64 R4, c[0x0][0x5a8] ;  /* 0x00016a00ff047b82 */ /* 0x01ce620000000a00 */
[----:B------:R-:W-:-:S04]  /*28b0*/  IMAD R3, R6, UR47, RZ ;  /* 0x0000002f06037c24 */ /* 0x000fc8000f8e02ff */
[----:B-1----:R-:W-:-:S05]  /*28c0*/  IMAD.WIDE R4, R3, 0x4, R4 ;  /* 0x0000000403047825 */ /* 0x002fca00078e0204 */
[----:B-----5:R1:W5:Y:S01]  /*28d0*/  LDG.E R92, desc[UR40][R4.64] ;  /* 0x00000028045c7981 */ /* 0x020362000c1e1900 */
[----:B------:R-:W-:Y:S05]  /*28e0*/  BRA `(.L_x_42) ;  /* 0x0000000000087947 */ /* 0x000fea0003800000 */
.L_x_43:
[----:B------:R-:W-:Y:S02]  /*28f0*/  ULDC UR4, c[0x0][0x5a0] ;  /* 0x0001680000047ab9 */ /* 0x000fe40000000800 */
[----:B-----5:R-:W-:-:S07]  /*2900*/  IMAD.U32 R92, RZ, RZ, UR4 ;  /* 0x00000004ff5c7e24 */ /* 0x020fce000f8e00ff */
.L_x_42:
[----:B------:R-:W-:Y:S01]  /*2910*/  ULDC.64 UR4, c[0x0][0x588] ;  /* 0x0001620000047ab9 */ /* 0x000fe20000000a00 */
[----:B------:R-:W-:Y:S01]  /*2920*/  ISETP.NE.U32.AND P1, PT, R111, RZ, PT ;  /* 0x000000ff6f00720c */ /* 0x000fe20003f25070 */
[----:B------:R-:W-:Y:S02]  /*2930*/  UISETP.NE.U32.AND UP0, UPT, UR4, URZ, UPT ;  /* 0x0000003f0400728c */ /* 0x000fe4000bf05070 */
[----:B------:R-:W-:Y:S02]  /*2940*/  ISETP.NE.U32.AND P3, PT, RZ, UR4, PT ;  /* 0x00000004ff007c0c */ /* 0x000fe4000bf65070 */
[----:B------:R-:W-:Y:S01]  /*2950*/  ISETP.NE.AND.EX P5, PT, R112, RZ, PT, P1 ;  /* 0x000000ff7000720c */ /* 0x000fe20003fa5310 */
[----:B------:R-:W-:Y:S02]  /*2960*/  UISETP.NE.AND.EX UP0, UPT, UR5, URZ, UPT, UP0 ;  /* 0x0000003f0500728c */ /* 0x000fe4000bf05300 */
[----:B------:R-:W-:Y:S02]  /*2970*/  ISETP.NE.AND.EX P3, PT, RZ, UR5, PT, P3 ;  /* 0x00000005ff007c0c */ /* 0x000fe4000bf65330 */
[----:B------:R-:W-:-:S02]  /*2980*/  PLOP3.LUT P0, PT, PT, PT, PT, 0x8, 0x0 ;  /* 0x000000000000781c */ /* 0x000fc40003f0e170 */
[----:B------:R-:W-:-:S04]  /*2990*/  PLOP3.LUT P4, PT, PT, PT, UP0, 0x80, 0x0 ;  /* 0x000000000000781c */ /* 0x000fc80003f8f008 */
[----:B------:R-:W-:-:S05]  /*29a0*/  PLOP3.LUT P4, PT, P4, PT, PT, 0x8, 0x0 ;  /* 0x000000000000781c */ /* 0x000fca000278e170 */
[----:B------:R-:W-:Y:S08]  /*29b0*/  @P3 BRA P5, `(.L_x_44) ;  /* 0x0000000000243947 */ /* 0x000ff00002800000 */
[----:B------:R-:W-:Y:S04]  /*29c0*/  BSSY B0, `(.L_x_44) ;  /* 0x0000008000007945 */ /* 0x000fe80003800000 */
[----:B------:R-:W-:Y:S05]  /*29d0*/  @!P2 BRA `(.L_x_45) ;  /* 0x000000000014a947 */ /* 0x000fea0003800000 */
[----:B------:R-:W-:Y:S02]  /*29e0*/  LOP3.LUT P3, RZ, R90, 0xff, RZ, 0xc0, !PT ;  /* 0x000000ff5aff7812 */ /* 0x000fe4000786c0ff */
[----:B------:R-:W-:-:S11]  /*29f0*/  PLOP3.LUT P0, PT, P4, PT, PT, 0x80, 0x0 ;  /* 0x000000000000781c */ /* 0x000fd6000270f070 */
[----:B------:R-:W-:Y:S05]  /*2a00*/  @!P3 BRA `(.L_x_46) ;  /* 0x00000000000cb947 */ /* 0x000fea0003800000 */
[----:B-----5:R-:W-:Y:S01]  /*2a10*/  FSETP.EQ.AND P0, PT, R91, RZ, PT ;  /* 0x000000ff5b00720b */ /* 0x020fe20003f02000 */
[----:B------:R-:W-:-:S12]  /*2a20*/  BRA `(.L_x_46) ;  /* 0x0000000000047947 */ /* 0x000fd80003800000 */
.L_x_45:
[----:B-----5:R-:W-:-:S13]  /*2a30*/  FSETP.EQ.AND P0, PT, R91, RZ, PT ;  /* 0x000000ff5b00720b */ /* 0x020fda0003f02000 */
.L_x_46:
[----:B------:R-:W-:Y:S05]  /*2a40*/  BSYNC B0 ;  /* 0x0000000000007941 */ /* 0x000fea0003800000 */
.L_x_44:
[----:B------:R-:W-:Y:S04]  /*2a50*/  BSSY B0, `(.L_x_47) ;  /* 0x0000007000007945 */ /* 0x000fe80003800000 */
[----:B------:R-:W-:Y:S05]  /*2a60*/  @!P2 BRA `(.L_x_48) ;  /* 0x000000000010a947 */ /* 0x000fea0003800000 */
[----:B------:R-:W-:-:S13]  /*2a70*/  LOP3.LUT P2, RZ, R90, 0xff, RZ, 0xc0, !PT ;  /* 0x000000ff5aff7812 */ /* 0x000fda000784c0ff */
[----:B------:R-:W-:Y:S05]  /*2a80*/  @!P2 BRA `(.L_x_49) ;  /* 0x00000000000ca947 */ /* 0x000fea0003800000 */
[----:B-----5:R-:W-:Y:S01]  /*2a90*/  FSETP.EQ.AND P4, PT, R91, RZ, PT ;  /* 0x000000ff5b00720b */ /* 0x020fe20003f82000 */
[----:B------:R-:W-:-:S12]  /*2aa0*/  BRA `(.L_x_49) ;  /* 0x0000000000047947 */ /* 0x000fd80003800000 */
.L_x_48:
[----:B-----5:R-:W-:-:S13]  /*2ab0*/  FSETP.EQ.AND P4, PT, R91, RZ, PT ;  /* 0x000000ff5b00720b */ /* 0x020fda0003f82000 */
.L_x_49:
[----:B------:R-:W-:Y:S05]  /*2ac0*/  BSYNC B0 ;  /* 0x0000000000007941 */ /* 0x000fea0003800000 */
.L_x_47:
[----:B------:R-:W-:Y:S01]  /*2ad0*/  BSSY B0, `(.L_x_50) ;  /* 0x0000029000007945 */ /* 0x000fe20003800000 */
[----:B------:R-:W-:Y:S01]  /*2ae0*/  LOP3.LUT R93, R93, 0x1, RZ, 0x3c, !PT ;  /* 0x000000015d5d7812 */ /* 0x000fe200078e3cff */
[----:B------:R-:W-:Y:S01]  /*2af0*/  IMAD.MOV.U32 R21, RZ, RZ, RZ ;  /* 0x000000ffff157224 */ /* 0x000fe200078e00ff */
[----:B------:R-:W-:Y:S02]  /*2b00*/  CS2R R6, SRZ ;  /* 0x0000000000067805 */ /* 0x000fe4000001ff00 */
[----:B-1234-:R-:W-:Y:S02]  /*2b10*/  CS2R R4, SRZ ;  /* 0x0000000000047805 */ /* 0x01efe4000001ff00 */
[----:B------:R-:W-:Y:S02]  /*2b20*/  CS2R R10, SRZ ;  /* 0x00000000000a7805 */ /* 0x000fe4000001ff00 */
[----:B------:R-:W-:Y:S01]  /*2b30*/  CS2R R8, SRZ ;  /* 0x0000000000087805 */ /* 0x000fe2000001ff00 */
[----:B------:R-:W-:Y:S06]  /*2b40*/  @P0 BRA `(.L_x_51) ;  /* 0x0000000000840947 */ /* 0x000fec0003800000 */
[----:B------:R-:W-:-:S13]  /*2b50*/  ISETP.NE.AND P2, PT, R110, 0x3, PT ;  /* 0x000000036e00780c */ /* 0x000fda0003f45270 */
[----:B------:R-:W-:Y:S05]  /*2b60*/  @!P2 BRA `(.L_x_52) ;  /* 0x000000000004a947 */ /* 0x000fea0003800000 */
[----:B------:R-:W-:Y:S01]  /*2b70*/  BPT.TRAP 0x1 ;  /* 0x000000040000795c */ /* 0x000fe20000300000 */
.L_x_52:
[----:B------:R-:W-:Y:S01]  /*2b80*/  SHF.L.U32 R0, R93, 0x1f, RZ ;  /* 0x0000001f5d007819 */ /* 0x000fe200000006ff */
[----:B------:R-:W-:Y:S01]  /*2b90*/  BSSY B1, `(.L_x_53) ;  /* 0x0000005000017945 */ /* 0x000fe20003800000 */
[----:B------:R-:W-:Y:S01]  /*2ba0*/  MOV R21, 0x1 ;  /* 0x0000000100157802 */ /* 0x000fe20000000f00 */
[----:B------:R-:W-:Y:S01]  /*2bb0*/  IMAD.MOV.U32 R6, RZ, RZ, RZ ;  /* 0x000000ffff067224 */ /* 0x000fe200078e00ff */
[----:B------:R-:W1:Y:S02]  /*2bc0*/  SYNCS.PHASECHK.TRANS64.TRYWAIT P2, [UR51+0x40], R0 ;  /* 0x00004000ff0075a7 */ /* 0x000e640008040173 */
[----:B-1----:R-:W-:Y:S05]  /*2bd0*/  @!P2 BRA `(.L_x_54) ;  /* 0x000000b4002ca947 */ /* 0x002fea0003800000 */
.L_x_167:
[----:B------:R-:W-:Y:S05]  /*2be0*/  BSYNC B1 ;  /* 0x0000000000017941 */ /* 0x000fea0003800000 */
.L_x_53:
[----:B------:R-:W-:Y:S02]  /*2bf0*/  CS2R R4, SRZ ;  /* 0x0000000000047805 */ /* 0x000fe4000001ff00 */
[----:B------:R-:W-:Y:S02]  /*2c00*/  CS2R R10, SRZ ;  /* 0x00000000000a7805 */ /* 0x000fe4000001ff00 */
[----:B------:R-:W-:Y:S01]  /*2c10*/  CS2R R8, SRZ ;  /* 0x0000000000087805 */ /* 0x000fe2000001ff00 */
[----:B------:R-:W-:Y:S06]  /*2c20*/  @P4 BRA `(.L_x_51) ;  /* 0x00000000004c4947 */ /* 0x000fec0003800000 */
[C---:B-1----:R-:W-:Y:S01]  /*2c30*/  IMAD.SHL.U32 R0, R18.reuse, 0x10, RZ ;  /* 0x0000001012007824 */ /* 0x042fe200078e00ff */
[----:B------:R-:W-:Y:S01]  /*2c40*/  SHF.R.U32.HI R5, RZ, 0x1, R18 ;  /* 0x00000001ff057819 */ /* 0x000fe20000011612 */
[C---:B------:R-:W-:Y:S01]  /*2c50*/  IMAD.SHL.U32 R3, R18.reuse, 0x20, RZ ;  /* 0x0000002012037824 */ /* 0x040fe200078e00ff */
[----:B------:R-:W-:Y:S01]  /*2c60*/  SHF.L.U32 R7, R18, 0x2, RZ ;  /* 0x0000000212077819 */ /* 0x000fe200000006ff */
[----:B------:R-:W-:Y:S05]  /*2c70*/  WARPSYNC.ALL ;  /* 0x0000000000007948 */ /* 0x000fea0003800000 */
[----:B------:R-:W-:Y:S02]  /*2c80*/  LOP3.LUT R0, R0, 0xe00, RZ, 0xc0, !PT ;  /* 0x00000e0000007812 */ /* 0x000fe400078ec0ff */
[----:B------:R-:W-:-:S02]  /*2c90*/  LOP3.LUT R4, R3, 0xc0, RZ, 0xc0, !PT ;  /* 0x000000c003047812 */ /* 0x000fc400078ec0ff */
[----:B------:R-:W-:Y:S02]  /*2ca0*/  LOP3.LUT R0, R0, 0x20, R3, 0xf8, !PT ;  /* 0x0000002000007812 */ /* 0x000fe400078ef803 */
[----:B------:R-:W-:Y:S02]  /*2cb0*/  LOP3.LUT R4, R4, 0x8, R5, 0xf8, !PT ;  /* 0x0000000804047812 */ /* 0x000fe400078ef805 */
[----:B------:R-:W-:Y:S02]  /*2cc0*/  LOP3.LUT R0, R0, 0x100, R3, 0xf8, !PT ;  /* 0x0000010000007812 */ /* 0x000fe400078ef803 */
[----:B------:R-:W-:Y:S02]  /*2cd0*/  LOP3.LUT R7, R4, 0x18, R7, 0x78, !PT ;  /* 0x0000001804077812 */ /* 0x000fe400078e7807 */
[----:B------:R-:W-:Y:S02]  /*2ce0*/  LOP3.LUT P2, RZ, R18, 0x4, RZ, 0xc0, !PT ;  /* 0x0000000412ff7812 */ /* 0x000fe4000784c0ff */
[----:B------:R-:W-:-:S04]  /*2cf0*/  LOP3.LUT R0, R0, R7, RZ, 0xfc, !PT ;  /* 0x0000000700007212 */ /* 0x000fc800078efcff */
[----:B------:R-:W-:-:S05]  /*2d00*/  LEA R0, R0, UR51, 0x1 ;  /* 0x0000003300007c11 */ /* 0x000fca000f8e08ff */
[C---:B------:R-:W-:Y:S01]  /*2d10*/  VIADD R3, R0.reuse, 0x200 ;  /* 0x0000020000037836 */ /* 0x040fe20000000000 */
[----:B------:R2:W3:Y:S01]  /*2d20*/  LDSM.16.M88.4 R8, [R0+0x200] ;  /* 0x000200000008783b */ /* 0x0004e20000000200 */
[----:B------:R-:W-:Y:S02]  /*2d30*/  VIADD R4, R0, 0x220 ;  /* 0x0000022000047836 */ /* 0x000fe40000000000 */
[----:B------:R-:W-:-:S06]  /*2d40*/  @P2 VIADD R4, R3, 0xffffffe0 ;  /* 0xffffffe003042836 */ /* 0x000fcc0000000000 */
[----:B--2---:R-:W4:Y:S02]  /*2d50*/  LDSM.16.M88.4 R4, [R4] ;  /* 0x000000000404783b */ /* 0x004f240000000200 */
.L_x_51:
[----:B------:R-:W-:Y:S05]  /*2d60*/  BSYNC B0 ;  /* 0x0000000000007941 */ /* 0x000fea0003800000 */
.L_x_50:
[----:B-1-3--:R-:W-:Y:S02]  /*2d70*/  HADD2.F32 R0, -RZ, R9.H0_H0 ;  /* 0x20000009ff007230 */ /* 0x00afe40000004100 */
[C---:B-----5:R-:W-:Y:S01]  /*2d80*/  FMUL R58, R92.reuse, R58 ;  /* 0x0000003a5c3a7220 */ /* 0x060fe20000400000 */
[----:B------:R-:W-:Y:S02]  /*2d90*/  IMAD.MOV.U32 R3, RZ, RZ, 0x3aae005b ;  /* 0x3aae005bff037424 */ /* 0x000fe400078e00ff */
[----:B------:R-:W-:Y:S01]  /*2da0*/  FMUL R102, R92, R59 ;  /* 0x0000003b5c667220 */ /* 0x000fe20000400000 */
[----:B------:R-:W-:Y:S02]  /*2db0*/  IMAD.MOV.U32 R12, RZ, RZ, 0x3c09919f ;  /* 0x3c09919fff0c7424 */ /* 0x000fe400078e00ff */
[----:B------:R-:W-:Y:S01]  /*2dc0*/  FFMA R58, R91, R0, R58 ;  /* 0x000000005b3a7223 */ /* 0x000fe2000000003a */
[----:B------:R-:W-:Y:S01]  /*2dd0*/  MOV R0, 0x38eb4c3a ;  /* 0x38eb4c3a00007802 */ /* 0x000fe20000000f00 */
[----:B------:R-:W-:-:S02]  /*2de0*/  HADD2.F32 R98, -RZ, R10.H0_H0 ;  /* 0x2000000aff627230 */ /* 0x000fc40000004100 */
[----:B------:R-:W-:Y:S01]  /*2df0*/  FMUL R61, R92, R61 ;  /* 0x0000003d5c3d7220 */ /* 0x000fe20000400000 */
[----:B------:R-:W-:Y:S01]  /*2e00*/  FMUL R104, R58, 0.70710676908493041992 ;  /* 0x3f3504f33a687820 */ /* 0x000fe20000400000 */
[----:B------:R-:W-:Y:S02]  /*2e10*/  HADD2.F32 R100, -RZ, R10.H1_H1 ;  /* 0x3000000aff647230 */ /* 0x000fe40000004100 */
[----:B------:R-:W-:Y:S01]  /*2e20*/  FMUL R63, R92, R63 ;  /* 0x0000003f5c3f7220 */ /* 0x000fe20000400000 */
[----:B------:R-:W-:Y:S01]  /*2e30*/  SHF.R.U32.HI R123, RZ, 0x1, R18 ;  /* 0x00000001ff7b7819 */ /* 0x000fe20000011612 */
[C---:B------:R-:W-:Y:S01]  /*2e40*/  FMUL R13, R104.reuse, R104 ;  /* 0x00000068680d7220 */ /* 0x040fe20000400000 */
[C---:B------:R-:W-:Y:S01]  /*2e50*/  FSETP.GE.AND P2, PT, |R104|.reuse, 1.0029599666595458984, PT ;  /* 0x3f8060fe6800780b */ /* 0x040fe20003f46200 */
[----:B------:R-:W-:Y:S01]  /*2e60*/  FFMA R61, R91, R100, R61 ;  /* 0x000000645b3d7223 */ /* 0x000fe2000000003d */
[----:B------:R-:W-:Y:S05]  /*2e70*/  WARPSYNC.ALL ;  /* 0x0000000000007948 */ /* 0x000fea0003800000 */
[----:B------:R-:W-:Y:S01]  /*2e80*/  FSEL R23, |R104|, R13, P2 ;  /* 0x0000000d68177208 */ /* 0x000fe20001000200 */
[----:B------:R-:W-:Y:S01]  /*2e90*/  IMAD.MOV.U32 R13, RZ, RZ, 0x3d24d99a ;  /* 0x3d24d99aff0d7424 */ /* 0x000fe200078e00ff */
[----:B------:R-:W-:Y:S01]  /*2ea0*/  FSEL R14, R0, 8.4834944573231041431e-05, P2 ;  /* 0x38b1e96a000e7808 */ /* 0x000fe20001000000 */
[----:B------:R-:W-:Y:S01]  /*2eb0*/  FMUL R105, R61, 0.70710676908493041992 ;  /* 0x3f3504f33d697820 */ /* 0x000fe20000400000 */
[----:B------:R-:W-:Y:S01]  /*2ec0*/  FSEL R20, -R3, -0.00082130916416645050049, P2 ;  /* 0xba574d2003147808 */ /* 0x000fe20001000100 */
[----:B------:R-:W-:Y:S01]  /*2ed0*/  BSSY B0, `(.L_x_55) ;  /* 0x00001e4000007945 */ /* 0x000fe20003800000 */
[----:B------:R-:W-:Y:S01]  /*2ee0*/  FSEL R15, R12, 0.0052134888246655464172, P2 ;  /* 0x3baad5ea0c0f7808 */ /* 0x000fe20001000000 */
[----:B------:R-:W-:Y:S01]  /*2ef0*/  FMUL R101, R105, R105 ;  /* 0x0000006969657220 */ /* 0x000fe20000400000 */
[----:B------:R-:W-:Y:S01]  /*2f00*/  FSEL R97, -R13, -0.026868773624300956726, P2 ;  /* 0xbcdc1be70d617808 */ /* 0x000fe20001000100 */
[----:B------:R-:W-:Y:S01]  /*2f10*/  FFMA R20, R23, R14, R20 ;  /* 0x0000000e17147223 */ /* 0x000fe20000000014 */
[----:B------:R-:W-:-:S02]  /*2f20*/  MOV R14, 0x3e235519 ;  /* 0x3e235519000e7802 */ /* 0x000fc40000000f00 */
[----:B------:R-:W-:Y:S01]  /*2f30*/  FSETP.GE.AND P5, PT, |R105|, 1.0029599666595458984, PT ;  /* 0x3f8060fe6900780b */ /* 0x000fe20003fa6200 */
[C---:B------:R-:W-:Y:S01]  /*2f40*/  FFMA R20, R23.reuse, R20, R15 ;  /* 0x0000001417147223 */ /* 0x040fe2000000000f */
[----:B------:R-:W-:Y:S01]  /*2f50*/  IMAD.MOV.U32 R15, RZ, RZ, 0x3f69b4f9 ;  /* 0x3f69b4f9ff0f7424 */ /* 0x000fe200078e00ff */
[----:B------:R-:W-:Y:S02]  /*2f60*/  FSEL R99, R14, 0.11284004896879196167, P2 ;  /* 0x3de718af0e637808 */ /* 0x000fe40001000000 */
[----:B------:R-:W-:Y:S01]  /*2f70*/  FFMA R96, R23, R20, R97 ;  /* 0x0000001417607223 */ /* 0x000fe20000000061 */
[----:B------:R-:W-:Y:S01]  /*2f80*/  IMAD.MOV.U32 R20, RZ, RZ, 0x3f210a14 ;  /* 0x3f210a14ff147424 */ /* 0x000fe200078e00ff */
[----:B------:R-:W-:Y:S02]  /*2f90*/  FSEL R97, R15, -0.37612664699554443359, P2 ;  /* 0xbec093ac0f617808 */ /* 0x000fe40001000000 */
[----:B------:R-:W-:Y:S01]  /*2fa0*/  FFMA R96, R23, R96, R99 ;  /* 0x0000006017607223 */ /* 0x000fe20000000063 */
[----:B------:R-:W-:-:S02]  /*2fb0*/  FSEL R103, |R105|, R101, P5 ;  /* 0x0000006569677208 */ /* 0x000fc40002800200 */
[----:B------:R-:W-:Y:S01]  /*2fc0*/  FSEL R99, R20, 0.12837915122509002686, P2 ;  /* 0x3e0375d314637808 */ /* 0x000fe20001000000 */
[C---:B------:R-:W-:Y:S01]  /*2fd0*/  FFMA R96, R23.reuse, R96, R97 ;  /* 0x0000006017607223 */ /* 0x040fe20000000061 */
[----:B------:R-:W-:Y:S02]  /*2fe0*/  FSEL R97, -|R104|, R104, P2 ;  /* 0x0000006868617208 */ /* 0x000fe40001000300 */
[----:B------:R-:W-:Y:S01]  /*2ff0*/  FSEL R108, R0, 8.4834944573231041431e-05, P5 ;  /* 0x38b1e96a006c7808 */ /* 0x000fe20002800000 */
[----:B------:R-:W-:Y:S01]  /*3000*/  FFMA R96, R23, R96, R99 ;  /* 0x0000006017607223 */ /* 0x000fe20000000063 */
[----:B------:R-:W-:Y:S01]  /*3010*/  FMUL R23, R92, R60 ;  /* 0x0000003c5c177220 */ /* 0x000fe20000400000 */
[----:B------:R-:W-:Y:S01]  /*3020*/  HADD2.F32 R60, -RZ, R9.H1_H1 ;  /* 0x30000009ff3c7230 */ /* 0x000fe20000004100 */
[----:B------:R-:W-:Y:S01]  /*3030*/  FSEL R114, -R3, -0.00082130916416645050049, P5 ;  /* 0xba574d2003727808 */ /* 0x000fe20002800100 */
[----:B------:R-:W-:Y:S01]  /*3040*/  FFMA R96, R96, R97, R97 ;  /* 0x0000006160607223 */ /* 0x000fe20000000061 */
[----:B------:R-:W-:-:S02]  /*3050*/  FSEL R116, R12, 0.0052134888246655464172, P5 ;  /* 0x3baad5ea0c747808 */ /* 0x000fc40002800000 */
[C---:B------:R-:W-:Y:S01]  /*3060*/  FFMA R59, R91.reuse, R60, R102 ;  /* 0x0000003c5b3b7223 */ /* 0x040fe20000000066 */
[----:B------:R-:W1:Y:S01]  /*3070*/  @P2 MUFU.EX2 R97, R96 ;  /* 0x0000006000612308 */ /* 0x000e620000000800 */
[----:B------:R-:W-:Y:S01]  /*3080*/  FFMA R60, R91, R98, R23 ;  /* 0x000000625b3c7223 */ /* 0x000fe20000000017 */
[----:B------:R-:W-:Y:S01]  /*3090*/  FFMA R108, R103, R108, R114 ;  /* 0x0000006c676c7223 */ /* 0x000fe20000000072 */
[----:B------:R-:W-:Y:S01]  /*30a0*/  FMUL R118, R59, 0.70710676908493041992 ;  /* 0x3f3504f33b767820 */ /* 0x000fe20000400000 */
[----:B------:R-:W-:Y:S01]  /*30b0*/  FSEL R114, -R13, -0.026868773624300956726, P5 ;  /* 0xbcdc1be70d727808 */ /* 0x000fe20002800100 */
[----:B------:R-:W-:Y:S01]  /*30c0*/  FMUL R120, R60, 0.70710676908493041992 ;  /* 0x3f3504f33c787820 */ /* 0x000fe20000400000 */
[----:B------:R-:W-:Y:S01]  /*30d0*/  FFMA R116, R103, R108, R116 ;  /* 0x0000006c67747223 */ /* 0x000fe20000000074 */
[----:B------:R-:W-:-:S03]  /*30e0*/  FMUL R23, R118, R118 ;  /* 0x0000007676177220 */ /* 0x000fc60000400000 */
[----:B------:R-:W-:Y:S01]  /*30f0*/  FSETP.GE.AND P3, PT, |R120|, 1.0029599666595458984, PT ;  /* 0x3f8060fe7800780b */ /* 0x000fe20003f66200 */
[----:B------:R-:W-:-:S03]  /*3100*/  FFMA R114, R103, R116, R114 ;  /* 0x0000007467727223 */ /* 0x000fc60000000072 */
[----:B------:R-:W-:Y:S02]  /*3110*/  FSEL R102, R0, 8.4834944573231041431e-05, P3 ;  /* 0x38b1e96a00667808 */ /* 0x000fe40001800000 */
[----:B------:R-:W-:Y:S01]  /*3120*/  FSEL R106, R12, 0.0052134888246655464172, P3 ;  /* 0x3baad5ea0c6a7808 */ /* 0x000fe20001800000 */
[----:B-1----:R-:W-:Y:S01]  /*3130*/  @P2 FADD R97, -R97, 1 ;  /* 0x3f80000061612421 */ /* 0x002fe20000000100 */
[----:B------:R-:W-:-:S04]  /*3140*/  FSEL R108, R14, 0.11284004896879196167, P3 ;  /* 0x3de718af0e6c7808 */ /* 0x000fc80001800000 */
[----:B------:R-:W-:Y:S01]  /*3150*/  @P2 LOP3.LUT R96, R97, 0x80000000, R104, 0xb8, !PT ;  /* 0x8000000061602812 */ /* 0x000fe200078eb868 */
[----:B------:R-:W-:Y:S01]  /*3160*/  FMUL R97, R120, R120 ;  /* 0x0000007878617220 */ /* 0x000fe20000400000 */
[----:B------:R-:W-:Y:S02]  /*3170*/  FSETP.GE.AND P2, PT, |R118|, 1.0029599666595458984, PT ;  /* 0x3f8060fe7600780b */ /* 0x000fe40003f46200 */
[C---:B------:R-:W-:Y:S01]  /*3180*/  FSEL R104, -R3.reuse, -0.00082130916416645050049, P3 ;  /* 0xba574d2003687808 */ /* 0x040fe20001800100 */
[----:B------:R-:W-:Y:S01]  /*3190*/  FADD R96, R96, 1 ;  /* 0x3f80000060607421 */ /* 0x000fe20000000000 */
[----:B------:R-:W-:Y:S02]  /*31a0*/  FSEL R23, |R118|, R23, P2 ;  /* 0x0000001776177208 */ /* 0x000fe40001000200 */
[----:B------:R-:W-:Y:S02]  /*31b0*/  FSEL R98, R0, 8.4834944573231041431e-05, P2 ;  /* 0x38b1e96a00627808 */ /* 0x000fe40001000000 */
[----:B------:R-:W-:-:S02]  /*31c0*/  FSEL R100, -R3, -0.00082130916416645050049, P2 ;  /* 0xba574d2003647808 */ /* 0x000fc40001000100 */
[----:B------:R-:W-:Y:S02]  /*31d0*/  FSEL R99, |R120|, R97, P3 ;  /* 0x0000006178637208 */ /* 0x000fe40001800200 */
[----:B------:R-:W-:Y:S01]  /*31e0*/  FSEL R97, -|R118|, R118, P2 ;  /* 0x0000007676617208 */ /* 0x000fe20001000300 */
[----:B------:R-:W-:Y:S01]  /*31f0*/  FFMA R98, R23, R98, R100 ;  /* 0x0000006217627223 */ /* 0x000fe20000000064 */
[----:B------:R-:W-:Y:S01]  /*3200*/  FSEL R100, R12, 0.0052134888246655464172, P2 ;  /* 0x3baad5ea0c647808 */ /* 0x000fe20001000000 */
[----:B------:R-:W-:Y:S01]  /*3210*/  FFMA R104, R99, R102, R104 ;  /* 0x0000006663687223 */ /* 0x000fe20000000068 */
[----:B------:R-:W-:-:S03]  /*3220*/  FSEL R102, -R13, -0.026868773624300956726, P2 ;  /* 0xbcdc1be70d667808 */ /* 0x000fc60001000100 */
[----:B------:R-:W-:Y:S01]  /*3230*/  FFMA R98, R23, R98, R100 ;  /* 0x0000006217627223 */ /* 0x000fe20000000064 */
[----:B------:R-:W-:Y:S01]  /*3240*/  FSEL R100, R14, 0.11284004896879196167, P2 ;  /* 0x3de718af0e647808 */ /* 0x000fe20001000000 */
[----:B------:R-:W-:Y:S01]  /*3250*/  FFMA R104, R99, R104, R106 ;  /* 0x0000006863687223 */ /* 0x000fe2000000006a */
[----:B------:R-:W-:Y:S01]  /*3260*/  FSEL R106, -R13, -0.026868773624300956726, P3 ;  /* 0xbcdc1be70d6a7808 */ /* 0x000fe20001800100 */
[----:B------:R-:W-:Y:S01]  /*3270*/  FFMA R98, R23, R98, R102 ;  /* 0x0000006217627223 */ /* 0x000fe20000000066 */
[----:B------:R-:W-:-:S03]  /*3280*/  FSEL R102, R15, -0.37612664699554443359, P2 ;  /* 0xbec093ac0f667808 */ /* 0x000fc60001000000 */
[----:B------:R-:W-:Y:S01]  /*3290*/  FFMA R98, R23, R98, R100 ;  /* 0x0000006217627223 */ /* 0x000fe20000000064 */
[----:B------:R-:W-:Y:S01]  /*32a0*/  FFMA R104, R99, R104, R106 ;  /* 0x0000006863687223 */ /* 0x000fe2000000006a */
[----:B------:R-:W-:Y:S02]  /*32b0*/  FSEL R100, R20, 0.12837915122509002686, P2 ;  /* 0x3e0375d314647808 */ /* 0x000fe40001000000 */
[----:B------:R-:W-:Y:S01]  /*32c0*/  FFMA R98, R23, R98, R102 ;  /* 0x0000006217627223 */ /* 0x000fe20000000066 */
[----:B------:R-:W-:Y:S01]  /*32d0*/  FSEL R102, R15, -0.37612664699554443359, P3 ;  /* 0xbec093ac0f667808 */ /* 0x000fe20001800000 */
[----:B------:R-:W-:Y:S01]  /*32e0*/  FFMA R104, R99, R104, R108 ;  /* 0x0000006863687223 */ /* 0x000fe2000000006c */
[----:B------:R-:W-:Y:S01]  /*32f0*/  FSEL R106, R14, 0.11284004896879196167, P5 ;  /* 0x3de718af0e6a7808 */ /* 0x000fe20002800000 */
[----:B------:R-:W-:Y:S01]  /*3300*/  FFMA R98, R23, R98, R100 ;  /* 0x0000006217627223 */ /* 0x000fe20000000064 */
[----:B------:R-:W-:Y:S01]  /*3310*/  FSEL R100, R20, 0.12837915122509002686, P3 ;  /* 0x3e0375d314647808 */ /* 0x000fe20001800000 */
[----:B------:R-:W-:Y:S01]  /*3320*/  FFMA R102, R99, R104, R102 ;  /* 0x0000006863667223 */ /* 0x000fe20000000066 */
[----:B------:R-:W-:Y:S01]  /*3330*/  FSEL R23, -|R120|, R120, P3 ;  /* 0x0000007878177208 */ /* 0x000fe20001800300 */
[----:B------:R-:W-:Y:S01]  /*3340*/  FFMA R97, R98, R97, R97 ;  /* 0x0000006162617223 */ /* 0x000fe20000000061 */
[----:B------:R-:W-:Y:S01]  /*3350*/  FSEL R98, R15, -0.37612664699554443359, P5 ;  /* 0xbec093ac0f627808 */ /* 0x000fe20002800000 */
[----:B------:R-:W-:Y:S01]  /*3360*/  FFMA R106, R103, R114, R106 ;  /* 0x00000072676a7223 */ /* 0x000fe2000000006a */
[----:B------:R-:W-:Y:S01]  /*3370*/  FFMA R100, R99, R102, R100 ;  /* 0x0000006663647223 */ /* 0x000fe20000000064 */
[----:B------:R-:W-:Y:S01]  /*3380*/  FSEL R99, R20, 0.12837915122509002686, P5 ;  /* 0x3e0375d314637808 */ /* 0x000fe20002800000 */
[----:B------:R-:W1:Y:S01]  /*3390*/  @P2 MUFU.EX2 R101, R97 ;  /* 0x0000006100652308 */ /* 0x000e620000000800 */
[----:B------:R-:W-:Y:S01]  /*33a0*/  FFMA R106, R103, R106, R98 ;  /* 0x0000006a676a7223 */ /* 0x000fe20000000062 */
[----:B------:R-:W-:Y:S01]  /*33b0*/  FFMA R98, R100, R23, R23 ;  /* 0x0000001764627223 */ /* 0x000fe20000000017 */
[----:B------:R-:W-:Y:S01]  /*33c0*/  FSEL R100, -|R105|, R105, P5 ;  /* 0x0000006969647208 */ /* 0x000fe20002800300 */
[----:B------:R-:W-:Y:S01]  /*33d0*/  FMUL R102, R92, R62 ;  /* 0x0000003e5c667220 */ /* 0x000fe20000400000 */
[----:B------:R-:W-:Y:S01]  /*33e0*/  FFMA R99, R103, R106, R99 ;  /* 0x0000006a67637223 */ /* 0x000fe20000000063 */
[----:B------:R-:W-:-:S02]  /*33f0*/  HADD2.F32 R62, -RZ, R11.H0_H0 ;  /* 0x2000000bff3e7230 */ /* 0x000fc40000004100 */
[----:B------:R-:W-:Y:S01]  /*3400*/  FMUL R23, R92, R64 ;  /* 0x000000405c177220 */ /* 0x000fe20000400000 */
[----:B------:R-:W2:Y:S01]  /*3410*/  @P3 MUFU.EX2 R103, R98 ;  /* 0x0000006200673308 */ /* 0x000ea20000000800 */
[----:B------:R-:W-:Y:S01]  /*3420*/  FFMA R99, R99, R100, R100 ;  /* 0x0000006463637223 */ /* 0x000fe20000000064 */
[----:B------:R-:W-:Y:S02]  /*3430*/  HADD2.F32 R64, -RZ, R11.H1_H1 ;  /* 0x3000000bff407230 */ /* 0x000fe40000004100 */
[C---:B------:R-:W-:Y:S01]  /*3440*/  FFMA R62, R91.reuse, R62, R102 ;  /* 0x0000003e5b3e7223 */ /* 0x040fe20000000066 */
[----:B----4-:R-:W-:Y:S02]  /*3450*/  HADD2.F32 R100, -RZ, R4.H0_H0 ;  /* 0x20000004ff647230 */ /* 0x010fe40000004100 */
[----:B------:R-:W-:Y:S01]  /*3460*/  FFMA R63, R91, R64, R63 ;  /* 0x000000405b3f7223 */ /* 0x000fe2000000003f */
[----:B------:R-:W3:Y:S01]  /*3470*/  @P5 MUFU.EX2 R104, R99 ;  /* 0x0000006300685308 */ /* 0x000ee20000000800 */
[----:B-1----:R-:W-:Y:S01]  /*3480*/  @P2 FADD R101, -R101, 1 ;  /* 0x3f80000065652421 */ /* 0x002fe20000000100 */
[----:B------:R-:W-:Y:S01]  /*3490*/  FFMA R64, R91, R100, R23 ;  /* 0x000000645b407223 */ /* 0x000fe20000000017 */
[----:B------:R-:W-:-:S03]  /*34a0*/  FMUL R122, R63, 0.70710676908493041992 ;  /* 0x3f3504f33f7a7820 */ /* 0x000fc60000400000 */
[----:B------:R-:W-:Y:S01]  /*34b0*/  @P2 LOP3.LUT R97, R101, 0x80000000, R118, 0xb8, !PT ;  /* 0x8000000065612812 */ /* 0x000fe200078eb876 */
[----:B------:R-:W-:Y:S01]  /*34c0*/  FMUL R101, R122, R122 ;  /* 0x0000007a7a657220 */ /* 0x000fe20000400000 */
[----:B------:R-:W-:Y:S01]  /*34d0*/  FMUL R124, R64, 0.70710676908493041992 ;  /* 0x3f3504f3407c7820 */ /* 0x000fe20000400000 */
[----:B--2---:R-:W-:Y:S02]  /*34e0*/  @P3 FADD R103, -R103, 1 ;  /* 0x3f80000067673421 */ /* 0x004fe40000000100 */
[----:B------:R-:W-:-:S03]  /*34f0*/  FADD R97, R97, 1 ;  /* 0x3f80000061617421 */ /* 0x000fc60000000000 */
[----:B------:R-:W-:Y:S01]  /*3500*/  @P3 LOP3.LUT R98, R103, 0x80000000, R120, 0xb8, !PT ;  /* 0x8000000067623812 */ /* 0x000fe200078eb878 */
[----:B------:R-:W-:Y:S01]  /*3510*/  FMUL R120, R62, 0.70710676908493041992 ;  /* 0x3f3504f33e787820 */ /* 0x000fe20000400000 */
[----:B------:R-:W-:Y:S01]  /*3520*/  FSETP.GE.AND P3, PT, |R122|, 1.0029599666595458984, PT ;  /* 0x3f8060fe7a00780b */ /* 0x000fe20003f66200 */
[----:B---3--:R-:W-:Y:S02]  /*3530*/  @P5 FADD R104, -R104, 1 ;  /* 0x3f80000068685421 */ /* 0x008fe40000000100 */
[C---:B------:R-:W-:Y:S01]  /*3540*/  FMUL R23, R120.reuse, R120 ;  /* 0x0000007878177220 */ /* 0x040fe20000400000 */
[----:B------:R-:W-:Y:S01]  /*3550*/  FSETP.GE.AND P2, PT, |R120|, 1.0029599666595458984, PT ;  /* 0x3f8060fe7800780b */ /* 0x000fe20003f46200 */
[----:B------:R-:W-:Y:S01]  /*3560*/  FADD R98, R98, 1 ;  /* 0x3f80000062627421 */ /* 0x000fe20000000000 */
[----:B------:R-:W-:Y:S01]  /*3570*/  @P5 LOP3.LUT R99, R104, 0x80000000, R105, 0xb8, !PT ;  /* 0x8000000068635812 */ /* 0x000fe200078eb869 */
[----:B------:R-:W-:Y:S01]  /*3580*/  FMUL R105, R124, R124 ;  /* 0x0000007c7c697220 */ /* 0x000fe20000400000 */
[----:B------:R-:W-:-:S02]  /*3590*/  FSEL R23, |R120|, R23, P2 ;  /* 0x0000001778177208 */ /* 0x000fc40001000200 */
[----:B------:R-:W-:Y:S01]  /*35a0*/  FSEL R100, R0, 8.4834944573231041431e-05, P2 ;  /* 0x38b1e96a00647808 */ /* 0x000fe20001000000 */
[----:B------:R-:W-:Y:S01]  /*35b0*/  FADD R99, R99, 1 ;  /* 0x3f80000063637421 */ /* 0x000fe20000000000 */
[----:B------:R-:W-:Y:S02]  /*35c0*/  FSEL R102, -R3, -0.00082130916416645050049, P2 ;  /* 0xba574d2003667808 */ /* 0x000fe40001000100 */
[----:B------:R-:W-:Y:S02]  /*35d0*/  FSEL R103, |R122|, R101, P3 ;  /* 0x000000657a677208 */ /* 0x000fe40001800200 */
[----:B------:R-:W-:Y:S01]  /*35e0*/  FSEL R104, R0, 8.4834944573231041431e-05, P3 ;  /* 0x38b1e96a00687808 */ /* 0x000fe20001800000 */
[----:B------:R-:W-:Y:S01]  /*35f0*/  FFMA R100, R23, R100, R102 ;  /* 0x0000006417647223 */ /* 0x000fe20000000066 */
[----:B------:R-:W-:Y:S02]  /*3600*/  FSEL R106, -R3, -0.00082130916416645050049, P3 ;  /* 0xba574d20036a7808 */ /* 0x000fe40001800100 */
[----:B------:R-:W-:-:S02]  /*3610*/  FSETP.GE.AND P5, PT, |R124|, 1.0029599666595458984, PT ;  /* 0x3f8060fe7c00780b */ /* 0x000fc40003fa6200 */
[----:B------:R-:W-:Y:S01]  /*3620*/  FSEL R102, R12, 0.0052134888246655464172, P2 ;  /* 0x3baad5ea0c667808 */ /* 0x000fe20001000000 */
[----:B------:R-:W-:Y:S01]  /*3630*/  FFMA R106, R103, R104, R106 ;  /* 0x00000068676a7223 */ /* 0x000fe2000000006a */
[----:B------:R-:W-:Y:S02]  /*3640*/  FSEL R105, |R124|, R105, P5 ;  /* 0x000000697c697208 */ /* 0x000fe40002800200 */
[----:B------:R-:W-:Y:S01]  /*3650*/  FSEL R114, R0, 8.4834944573231041431e-05, P5 ;  /* 0x38b1e96a00727808 */ /* 0x000fe20002800000 */
[----:B------:R-:W-:Y:S01]  /*3660*/  FFMA R100, R23, R100, R102 ;  /* 0x0000006417647223 */ /* 0x000fe20000000066 */
[----:B------:R-:W-:Y:S02]  /*3670*/  FSEL R116, -R3, -0.00082130916416645050049, P5 ;  /* 0xba574d2003747808 */ /* 0x000fe40002800100 */
[C---:B------:R-:W-:Y:S02]  /*3680*/  FSEL R108, R12.reuse, 0.0052134888246655464172, P3 ;  /* 0x3baad5ea0c6c7808 */ /* 0x040fe40001800000 */
[----:B------:R-:W-:Y:S01]  /*3690*/  FSEL R104, -R13, -0.026868773624300956726, P2 ;  /* 0xbcdc1be70d687808 */ /* 0x000fe20001000100 */
[----:B------:R-:W-:Y:S01]  /*36a0*/  FFMA R114, R105, R114, R116 ;  /* 0x0000007269727223 */ /* 0x000fe20000000074 */
[----:B------:R-:W-:Y:S01]  /*36b0*/  FSEL R118, R12, 0.0052134888246655464172, P5 ;  /* 0x3baad5ea0c767808 */ /* 0x000fe20002800000 */
[----:B------:R-:W-:Y:S01]  /*36c0*/  FFMA R106, R103, R106, R108 ;  /* 0x0000006a676a7223 */ /* 0x000fe2000000006c */
[C---:B------:R-:W-:Y:S01]  /*36d0*/  FSEL R102, R14.reuse, 0.11284004896879196167, P2 ;  /* 0x3de718af0e667808 */ /* 0x040fe20001000000 */
[----:B------:R-:W-:Y:S01]  /*36e0*/  FFMA R100, R23, R100, R104 ;  /* 0x0000006417647223 */ /* 0x000fe20000000068 */
[----:B------:R-:W-:Y:S01]  /*36f0*/  FSEL R108, -R13, -0.026868773624300956726, P3 ;  /* 0xbcdc1be70d6c7808 */ /* 0x000fe20001800100 */
[----:B------:R-:W-:Y:S01]  /*3700*/  FFMA R118, R105, R114, R118 ;  /* 0x0000007269767223 */ /* 0x000fe20000000076 */
[----:B------:R-:W-:Y:S01]  /*3710*/  FSEL R104, R15, -0.37612664699554443359, P2 ;  /* 0xbec093ac0f687808 */ /* 0x000fe20001000000 */
[----:B------:R-:W-:Y:S01]  /*3720*/  FFMA R100, R23, R100, R102 ;  /* 0x0000006417647223 */ /* 0x000fe20000000066 */
[----:B------:R-:W-:Y:S01]  /*3730*/  FSEL R114, R14, 0.11284004896879196167, P3 ;  /* 0x3de718af0e727808 */ /* 0x000fe20001800000 */
[----:B------:R-:W-:Y:S01]  /*3740*/  FFMA R106, R103, R106, R108 ;  /* 0x0000006a676a7223 */ /* 0x000fe2000000006c */
[----:B------:R-:W-:Y:S01]  /*3750*/  FSEL R116, -R13, -0.026868773624300956726, P5 ;  /* 0xbcdc1be70d747808 */ /* 0x000fe20002800100 */
[----:B------:R-:W-:Y:S01]  /*3760*/  FFMA R100, R23, R100, R104 ;  /* 0x0000006417647223 */ /* 0x000fe20000000068 */
[----:B------:R-:W-:Y:S01]  /*3770*/  FSEL R102, R20, 0.12837915122509002686, P2 ;  /* 0x3e0375d314667808 */ /* 0x000fe20001000000 */
[----:B------:R-:W-:Y:S01]  /*3780*/  FFMA R106, R103, R106, R114 ;  /* 0x0000006a676a7223 */ /* 0x000fe20000000072 */
[----:B------:R-:W-:Y:S01]  /*3790*/  FSEL R104, R15, -0.37612664699554443359, P3 ;  /* 0xbec093ac0f687808 */ /* 0x000fe20001800000 */
[----:B------:R-:W-:Y:S01]  /*37a0*/  FFMA R116, R105, R118, R116 ;  /* 0x0000007669747223 */ /* 0x000fe20000000074 */
[----:B------:R-:W-:Y:S01]  /*37b0*/  FSEL R108, R14, 0.11284004896879196167, P5 ;  /* 0x3de718af0e6c7808 */ /* 0x000fe20002800000 */
[----:B------:R-:W-:Y:S01]  /*37c0*/  FFMA R100, R23, R100, R102 ;  /* 0x0000006417647223 */ /* 0x000fe20000000066 */
[----:B------:R-:W-:Y:S01]  /*37d0*/  FSEL R101, -|R120|, R120, P2 ;  /* 0x0000007878657208 */ /* 0x000fe20001000300 */
[----:B------:R-:W-:Y:S01]  /*37e0*/  FFMA R104, R103, R106, R104 ;  /* 0x0000006a67687223 */ /* 0x000fe20000000068 */
[----:B------:R-:W-:Y:S01]  /*37f0*/  FSEL R102, R20, 0.12837915122509002686, P3 ;  /* 0x3e0375d314667808 */ /* 0x000fe20001800000 */
[----:B------:R-:W-:Y:S01]  /*3800*/  FFMA R108, R105, R116, R108 ;  /* 0x00000074696c7223 */ /* 0x000fe2000000006c */
[----:B------:R-:W-:Y:S01]  /*3810*/  FSEL R106, R15, -0.37612664699554443359, P5 ;  /* 0xbec093ac0f6a7808 */ /* 0x000fe20002800000 */
[----:B------:R-:W-:Y:S01]  /*3820*/  FFMA R100, R100, R101, R101 ;  /* 0x0000006564647223 */ /* 0x000fe20000000065 */
[----:B------:R-:W-:Y:S01]  /*3830*/  FSEL R101, -|R122|, R122, P3 ;  /* 0x0000007a7a657208 */ /* 0x000fe20001800300 */
[----:B------:R-:W-:Y:S01]  /*3840*/  FFMA R102, R103, R104, R102 ;  /* 0x0000006867667223 */ /* 0x000fe20000000066 */
[----:B------:R-:W-:Y:S01]  /*3850*/  FSEL R23, R20, 0.12837915122509002686, P5 ;  /* 0x3e0375d314177808 */ /* 0x000fe20002800000 */
[C---:B------:R-:W-:Y:S01]  /*3860*/  FFMA R106, R105.reuse, R108, R106 ;  /* 0x0000006c696a7223 */ /* 0x040fe2000000006a */
[----:B------:R-:W1:Y:S01]  /*3870*/  @P2 MUFU.EX2 R103, R100 ;  /* 0x0000006400672308 */ /* 0x000e620000000800 */
[----:B------:R-:W-:Y:S01]  /*3880*/  FFMA R101, R102, R101, R101 ;  /* 0x0000006566657223 */ /* 0x000fe20000000065 */
[----:B------:R-:W-:Y:S01]  /*3890*/  FSEL R102, -|R124|, R124, P5 ;  /* 0x0000007c7c667208 */ /* 0x000fe20002800300 */
[----:B------:R-:W-:Y:S01]  /*38a0*/  FFMA R23, R105, R106, R23 ;  /* 0x0000006a69177223 */ /* 0x000fe20000000017 */
[C---:B------:R-:W-:Y:S01]  /*38b0*/  FMUL R108, R92.reuse, R65 ;  /* 0x000000415c6c7220 */ /* 0x040fe20000400000 */
[----:B------:R-:W-:Y:S01]  /*38c0*/  FMUL R65, R92, R66 ;  /* 0x000000425c417220 */ /* 0x000fe20000400000 */
[----:B------:R-:W-:-:S02]  /*38d0*/  HADD2.F32 R66, -RZ, R4.H1_H1 ;  /* 0x30000004ff427230 */ /* 0x000fc40000004100 */
[----:B------:R-:W-:Y:S01]  /*38e0*/  FFMA R102, R23, R102, R102 ;  /* 0x0000006617667223 */ /* 0x000fe20000000066 */
[----:B------:R-:W2:Y:S01]  /*38f0*/  @P3 MUFU.EX2 R105, R101 ;  /* 0x0000006500693308 */ /* 0x000ea20000000800 */
[----:B------:R-:W-:Y:S01]  /*3900*/  FMUL R23, R92, R67 ;  /* 0x000000435c177220 */ /* 0x000fe20000400000 */
[--C-:B------:R-:W-:Y:S02]  /*3910*/  HADD2.F32 R104, -RZ, R5.reuse.H0_H0 ;  /* 0x20000005ff687230 */ /* 0x100fe40000004100 */
[C---:B------:R-:W-:Y:S01]  /*3920*/  FFMA R67, R91.reuse, R66, R108 ;  /* 0x000000425b437223 */ /* 0x040fe2000000006c */
[----:B------:R-:W-:Y:S02]  /*3930*/  HADD2.F32 R106, -RZ, R5.H1_H1 ;  /* 0x30000005ff6a7230 */ /* 0x000fe40000004100 */
[----:B------:R-:W-:Y:S01]  /*3940*/  FFMA R65, R91, R104, R65 ;  /* 0x000000685b417223 */ /* 0x000fe20000000041 */
[----:B------:R-:W3:Y:S01]  /*3950*/  @P5 MUFU.EX2 R107, R102 ;  /* 0x00000066006b5308 */ /* 0x000ee20000000800 */
[----:B------:R-:W-:Y:S01]  /*3960*/  FMUL R126, R67, 0.70710676908493041992 ;  /* 0x3f3504f3437e7820 */ /* 0x000fe20000400000 */
[----:B-1----:R-:W-:Y:S01]  /*3970*/  @P2 FADD R103, -R103, 1 ;  /* 0x3f80000067672421 */ /* 0x002fe20000000100 */
[----:B------:R-:W-:Y:S01]  /*3980*/  FFMA R66, R91, R106, R23 ;  /* 0x0000006a5b427223 */ /* 0x000fe20000000017 */
[C---:B------:R-:W-:Y:S01]  /*3990*/  FMUL R128, R65.reuse, 0.70710676908493041992 ;  /* 0x3f3504f341807820 */ /* 0x040fe20000400000 */
[----:B------:R-:W-:Y:S01]  /*39a0*/  FMUL R23, R126, R126 ;  /* 0x0000007e7e177220 */ /* 0x000fe20000400000 */
[----:B------:R-:W-:Y:S01]  /*39b0*/  FMUL R65, R65, 0.5 ;  /* 0x3f00000041417820 */ /* 0x000fe20000400000 */
[----:B------:R-:W-:Y:S01]  /*39c0*/  @P2 LOP3.LUT R100, R103, 0x80000000, R120, 0xb8, !PT ;  /* 0x8000000067642812 */ /* 0x000fe200078eb878 */
[----:B------:R-:W-:Y:S01]  /*39d0*/  FMUL R103, R128, R128 ;  /* 0x0000008080677220 */ /* 0x000fe20000400000 */
[----:B--2---:R-:W-:Y:S01]  /*39e0*/  @P3 FADD R105, -R105, 1 ;  /* 0x3f80000069693421 */ /* 0x004fe20000000100 */
[C---:B------:R-:W-:Y:S01]  /*39f0*/  FMUL R117, R66.reuse, 0.70710676908493041992 ;  /* 0x3f3504f342757820 */ /* 0x040fe20000400000 */
[----:B------:R-:W-:Y:S01]  /*3a00*/  FMUL R66, R66, 0.5 ;  /* 0x3f00000042427820 */ /* 0x000fe20000400000 */
[----:B------:R-:W-:-:S02]  /*3a10*/  FADD R100, R100, 1 ;  /* 0x3f80000064647421 */ /* 0x000fc40000000000 */
[----:B------:R-:W-:Y:S02]  /*3a20*/  @P3 LOP3.LUT R101, R105, 0x80000000, R122, 0xb8, !PT ;  /* 0x8000000069653812 */ /* 0x000fe400078eb87a */
[C---:B------:R-:W-:Y:S01]  /*3a30*/  FSETP.GE.AND P3, PT, |R126|.reuse, 1.0029599666595458984, PT ;  /* 0x3f8060fe7e00780b */ /* 0x040fe20003f66200 */
[----:B---3--:R-:W-:Y:S01]  /*3a40*/  @P5 FADD R107, -R107, 1 ;  /* 0x3f8000006b6b5421 */ /* 0x008fe20000000100 */
[----:B------:R-:W-:Y:S01]  /*3a50*/  FSETP.GE.AND P2, PT, |R117|, 1.0029599666595458984, PT ;  /* 0x3f8060fe7500780b */ /* 0x000fe20003f46200 */
[----:B------:R-:W-:Y:S01]  /*3a60*/  FADD R101, R101, 1 ;  /* 0x3f80000065657421 */ /* 0x000fe20000000000 */
[----:B------:R-:W-:Y:S02]  /*3a70*/  FSEL R23, |R126|, R23, P3 ;  /* 0x000000177e177208 */ /* 0x000fe40001800200 */
[----:B------:R-:W-:Y:S01]  /*3a80*/  @P5 LOP3.LUT R102, R107, 0x80000000, R124, 0xb8, !PT ;  /* 0x800000006b665812 */ /* 0x000fe200078eb87c */
[----:B------:R-:W-:Y:S01]  /*3a90*/  FMUL R107, R117, R117 ;  /* 0x00000075756b7220 */ /* 0x000fe20000400000 */
[----:B------:R-:W-:-:S02]  /*3aa0*/  FSETP.GE.AND P5, PT, |R128|, 1.0029599666595458984, PT ;  /* 0x3f8060fe8000780b */ /* 0x000fc40003fa6200 */
[----:B------:R-:W-:Y:S01]  /*3ab0*/  FSEL R104, R0, 8.4834944573231041431e-05, P3 ;  /* 0x38b1e96a00687808 */ /* 0x000fe20001800000 */
[----:B------:R-:W-:Y:S01]  /*3ac0*/  FADD R102, R102, 1 ;  /* 0x3f80000066667421 */ /* 0x000fe20000000000 */
[----:B------:R-:W-:Y:S02]  /*3ad0*/  FSEL R106, -R3, -0.00082130916416645050049, P3 ;  /* 0xba574d20036a7808 */ /* 0x000fe40001800100 */
[----:B------:R-:W-:Y:S02]  /*3ae0*/  FSEL R105, |R128|, R103, P5 ;  /* 0x0000006780697208 */ /* 0x000fe40002800200 */
[----:B------:R-:W-:Y:S01]  /*3af0*/  FSEL R108, R0, 8.4834944573231041431e-05, P5 ;  /* 0x38b1e96a006c7808 */ /* 0x000fe20002800000 */
[----:B------:R-:W-:Y:S01]  /*3b00*/  FFMA R104, R23, R104, R106 ;  /* 0x0000006817687223 */ /* 0x000fe2000000006a */
[----:B------:R-:W-:Y:S02]  /*3b10*/  FSEL R114, -R3, -0.00082130916416645050049, P5 ;  /* 0xba574d2003727808 */ /* 0x000fe40002800100 */
[----:B------:R-:W-:-:S02]  /*3b20*/  FSEL R106, R12, 0.0052134888246655464172, P3 ;  /* 0x3baad5ea0c6a7808 */ /* 0x000fc40001800000 */
[----:B------:R-:W-:Y:S01]  /*3b30*/  FSEL R107, |R117|, R107, P2 ;  /* 0x0000006b756b7208 */ /* 0x000fe20001000200 */
[----:B------:R-:W-:Y:S01]  /*3b40*/  FFMA R114, R105, R108, R114 ;  /* 0x0000006c69727223 */ /* 0x000fe20000000072 */
[----:B------:R-:W-:Y:S01]  /*3b50*/  FSEL R108, -R13, -0.026868773624300956726, P3 ;  /* 0xbcdc1be70d6c7808 */ /* 0x000fe20001800100 */
[----:B------:R-:W-:Y:S01]  /*3b60*/  FFMA R104, R23, R104, R106 ;  /* 0x0000006817687223 */ /* 0x000fe2000000006a */
[----:B------:R-:W-:Y:S02]  /*3b70*/  FSEL R118, R0, 8.4834944573231041431e-05, P2 ;  /* 0x38b1e96a00767808 */ /* 0x000fe40001000000 */
[----:B------:R-:W-:Y:S01]  /*3b80*/  FSEL R120, -R3, -0.00082130916416645050049, P2 ;  /* 0xba574d2003787808 */ /* 0x000fe20001000100 */
[----:B------:R-:W-:Y:S01]  /*3b90*/  FFMA R104, R23, R104, R108 ;  /* 0x0000006817687223 */ /* 0x000fe2000000006c */
[----:B------:R-:W-:Y:S02]  /*3ba0*/  FSEL R116, R12, 0.0052134888246655464172, P5 ;  /* 0x3baad5ea0c747808 */ /* 0x000fe40002800000 */
[----:B------:R-:W-:Y:S01]  /*3bb0*/  FSEL R106, R14, 0.11284004896879196167, P3 ;  /* 0x3de718af0e6a7808 */ /* 0x000fe20001800000 */
[----:B------:R-:W-:Y:S01]  /*3bc0*/  FFMA R118, R107, R118, R120 ;  /* 0x000000766b767223 */ /* 0x000fe20000000078 */
[----:B------:R-:W-:Y:S01]  /*3bd0*/  FSEL R122, R12, 0.0052134888246655464172, P2 ;  /* 0x3baad5ea0c7a7808 */ /* 0x000fe20001000000 */
[----:B------:R-:W-:Y:S01]  /*3be0*/  FFMA R114, R105, R114, R116 ;  /* 0x0000007269727223 */ /* 0x000fe20000000074 */
[----:B------:R-:W-:Y:S01]  /*3bf0*/  FSEL R116, -R13, -0.026868773624300956726, P5 ;  /* 0xbcdc1be70d747808 */ /* 0x000fe20002800100 */
[----:B------:R-:W-:Y:S01]  /*3c00*/  FFMA R104, R23, R104, R106 ;  /* 0x0000006817687223 */ /* 0x000fe2000000006a */
[----:B------:R-:W-:Y:S01]  /*3c10*/  FSEL R108, R15, -0.37612664699554443359, P3 ;  /* 0xbec093ac0f6c7808 */ /* 0x000fe20001800000 */
[----:B------:R-:W-:Y:S01]  /*3c20*/  FFMA R122, R107, R118, R122 ;  /* 0x000000766b7a7223 */ /* 0x000fe2000000007a */
[----:B------:R-:W-:Y:S01]  /*3c30*/  FSEL R118, R14, 0.11284004896879196167, P5 ;  /* 0x3de718af0e767808 */ /* 0x000fe20002800000 */
[----:B------:R-:W-:Y:S01]  /*3c40*/  FFMA R114, R105, R114, R116 ;  /* 0x0000007269727223 */ /* 0x000fe20000000074 */
[----:B------:R-:W-:Y:S01]  /*3c50*/  FSEL R106, R20, 0.12837915122509002686, P3 ;  /* 0x3e0375d3146a7808 */ /* 0x000fe20001800000 */
[----:B------:R-:W-:Y:S01]  /*3c60*/  FFMA R104, R23, R104, R108 ;  /* 0x0000006817687223 */ /* 0x000fe2000000006c */
[----:B------:R-:W-:Y:S01]  /*3c70*/  FSEL R120, -R13, -0.026868773624300956726, P2 ;  /* 0xbcdc1be70d787808 */ /* 0x000fe20001000100 */
[----:B------:R-:W-:Y:S01]  /*3c80*/  FFMA R114, R105, R114, R118 ;  /* 0x0000007269727223 */ /* 0x000fe20000000076 */
[----:B------:R-:W-:Y:S01]  /*3c90*/  FSEL R108, R15, -0.37612664699554443359, P5 ;  /* 0xbec093ac0f6c7808 */ /* 0x000fe20002800000 */
[----:B------:R-:W-:Y:S01]  /*3ca0*/  FFMA R104, R23, R104, R106 ;  /* 0x0000006817687223 */ /* 0x000fe2000000006a */
[----:B------:R-:W-:Y:S01]  /*3cb0*/  FSEL R103, -|R126|, R126, P3 ;  /* 0x0000007e7e677208 */ /* 0x000fe20001800300 */
[----:B------:R-:W-:Y:S01]  /*3cc0*/  FFMA R120, R107, R122, R120 ;  /* 0x0000007a6b787223 */ /* 0x000fe20000000078 */
[----:B------:R-:W-:Y:S01]  /*3cd0*/  FSEL R116, R14, 0.11284004896879196167, P2 ;  /* 0x3de718af0e747808 */ /* 0x000fe20001000000 */
[----:B------:R-:W-:Y:S01]  /*3ce0*/  FFMA R108, R105, R114, R108 ;  /* 0x00000072696c7223 */ /* 0x000fe2000000006c */
[----:B------:R-:W-:Y:S01]  /*3cf0*/  FSEL R106, R20, 0.12837915122509002686, P5 ;  /* 0x3e0375d3146a7808 */ /* 0x000fe20002800000 */
[----:B------:R-:W-:Y:S01]  /*3d00*/  FFMA R103, R104, R103, R103 ;  /* 0x0000006768677223 */ /* 0x000fe20000000067 */
[----:B------:R-:W-:Y:S01]  /*3d10*/  FSEL R104, R15, -0.37612664699554443359, P2 ;  /* 0xbec093ac0f687808 */ /* 0x000fe20001000000 */
[----:B------:R-:W-:Y:S01]  /*3d20*/  FFMA R116, R107, R120, R116 ;  /* 0x000000786b747223 */ /* 0x000fe20000000074 */
[----:B------:R-:W-:Y:S01]  /*3d30*/  FSEL R23, -|R128|, R128, P5 ;  /* 0x0000008080177208 */ /* 0x000fe20002800300 */
[----:B------:R-:W-:Y:S01]  /*3d40*/  FFMA R106, R105, R108, R106 ;  /* 0x0000006c696a7223 */ /* 0x000fe2000000006a */
[----:B------:R-:W1:Y:S01]  /*3d50*/  @P3 MUFU.EX2 R113, R103 ;  /* 0x0000006700713308 */ /* 0x000e620000000800 */
[----:B------:R-:W-:Y:S01]  /*3d60*/  FFMA R116, R107, R116, R104 ;  /* 0x000000746b747223 */ /* 0x000fe20000000068 */
[----:B------:R-:W-:Y:S01]  /*3d70*/  FSEL R105, R20, 0.12837915122509002686, P2 ;  /* 0x3e0375d314697808 */ /* 0x000fe20001000000 */
[----:B------:R-:W-:Y:S01]  /*3d80*/  FFMA R104, R106, R23, R23 ;  /* 0x000000176a687223 */ /* 0x000fe20000000017 */
[----:B------:R-:W-:Y:S01]  /*3d90*/  FSEL R106, -|R117|, R117, P2 ;  /* 0x00000075756a7208 */ /* 0x000fe20001000300 */
[----:B------:R-:W-:Y:S01]  /*3da0*/  FMUL R114, R92, R68 ;  /* 0x000000445c727220 */ /* 0x000fe20000400000 */
[----:B------:R-:W-:-:S02]  /*3db0*/  HADD2.F32 R68, -RZ, R6.H0_H0 ;  /* 0x20000006ff447230 */ /* 0x000fc40000004100 */
[----:B------:R-:W-:Y:S01]  /*3dc0*/  FFMA R105, R107, R116, R105 ;  /* 0x000000746b697223 */ /* 0x000fe20000000069 */
[----:B------:R-:W2:Y:S01]  /*3dd0*/  @P5 MUFU.EX2 R115, R104 ;  /* 0x0000006800735308 */ /* 0x000ea20000000800 */
[C---:B------:R-:W-:Y:S01]  /*3de0*/  FMUL R23, R92.reuse, R69 ;  /* 0x000000455c177220 */ /* 0x040fe20000400000 */
[----:B------:R-:W-:Y:S02]  /*3df0*/  HADD2.F32 R108, -RZ, R7.H0_H0 ;  /* 0x20000007ff6c7230 */ /* 0x000fe40000004100 */
[----:B------:R-:W-:Y:S01]  /*3e00*/  FFMA R105, R105, R106, R106 ;  /* 0x0000006a69697223 */ /* 0x000fe2000000006a */
[----:B------:R-:W-:Y:S01]  /*3e10*/  FFMA R69, R91, R68, R114 ;  /* 0x000000445b457223 */ /* 0x000fe20000000072 */
[----:B------:R-:W-:Y:S02]  /*3e20*/  HADD2.F32 R106, -RZ, R6.H1_H1 ;  /* 0x30000006ff6a7230 */ /* 0x000fe40000004100 */
[----:B------:R-:W-:Y:S01]  /*3e30*/  FMUL R107, R92, R70 ;  /* 0x000000465c6b7220 */ /* 0x000fe20000400000 */
[----:B------:R-:W3:Y:S01]  /*3e40*/  @P2 MUFU.EX2 R116, R105 ;  /* 0x0000006900742308 */ /* 0x000ee20000000800 */
[----:B-1----:R-:W-:Y:S01]  /*3e50*/  @P3 FADD R113, -R113, 1 ;  /* 0x3f80000071713421 */ /* 0x002fe20000000100 */
[C---:B------:R-:W-:Y:S01]  /*3e60*/  FFMA R70, R91.reuse, R106, R23 ;  /* 0x0000006a5b467223 */ /* 0x040fe20000000017 */
[----:B------:R-:W-:-:S03]  /*3e70*/  FFMA R68, R91, R108, R107 ;  /* 0x0000006c5b447223 */ /* 0x000fc6000000006b */
[----:B------:R-:W-:Y:S01]  /*3e80*/  @P3 LOP3.LUT R103, R113, 0x80000000, R126, 0xb8, !PT ;  /* 0x8000000071673812 */ /* 0x000fe200078eb87e */
[----:B------:R-:W-:Y:S01]  /*3e90*/  FMUL R126, R69, 0.70710676908493041992 ;  /* 0x3f3504f3457e7820 */ /* 0x000fe20000400000 */
[----:B------:R-:W-:Y:S01]  /*3ea0*/  FMUL R119, R68, 0.70710676908493041992 ;  /* 0x3f3504f344777820 */ /* 0x000fe20000400000 */
[----:B--2---:R-:W-:Y:S01]  /*3eb0*/  @P5 FADD R115, -R115, 1 ;  /* 0x3f80000073735421 */ /* 0x004fe20000000100 */
[----:B------:R-:W-:Y:S01]  /*3ec0*/  FMUL R130, R70, 0.70710676908493041992 ;  /* 0x3f3504f346827820 */ /* 0x000fe20000400000 */
[----:B------:R-:W-:Y:S01]  /*3ed0*/  FMUL R23, R126, R126 ;  /* 0x0000007e7e177220 */ /* 0x000fe20000400000 */
[C---:B------:R-:W-:Y:S01]  /*3ee0*/  FMUL R114, R119.reuse, R119 ;  /* 0x0000007777727220 */ /* 0x040fe20000400000 */
[----:B------:R-:W-:Y:S01]  /*3ef0*/  FSETP.GE.AND P3, PT, |R119|, 1.0029599666595458984, PT ;  /* 0x3f8060fe7700780b */ /* 0x000fe20003f66200 */
[----:B------:R-:W-:Y:S01]  /*3f00*/  FMUL R107, R130, R130 ;  /* 0x00000082826b7220 */ /* 0x000fe20000400000 */
[----:B------:R-:W-:Y:S01]  /*3f10*/  @P5 LOP3.LUT R104, R115, 0x80000000, R128, 0xb8, !PT ;  /* 0x8000000073685812 */ /* 0x000fe200078eb880 */
[----:B------:R-:W-:Y:S01]  /*3f20*/  FADD R103, R103, 1 ;  /* 0x3f80000067677421 */ /* 0x000fe20000000000 */
[----:B------:R-:W-:Y:S01]  /*3f30*/  FSETP.GE.AND P5, PT, |R126|, 1.0029599666595458984, PT ;  /* 0x3f8060fe7e00780b */ /* 0x000fe20003fa6200 */
[----:B---3--:R-:W-:Y:S01]  /*3f40*/  @P2 FADD R116, -R116, 1 ;  /* 0x3f80000074742421 */ /* 0x008fe20000000100 */
[----:B------:R-:W-:Y:S01]  /*3f50*/  FSEL R115, |R119|, R114, P3 ;  /* 0x0000007277737208 */ /* 0x000fe20001800200 */
[----:B------:R-:W-:Y:S01]  /*3f60*/  FADD R104, R104, 1 ;  /* 0x3f80000068687421 */ /* 0x000fe20000000000 */
[----:B------:R-:W-:Y:S01]  /*3f70*/  FSEL R23, |R126|, R23, P5 ;  /* 0x000000177e177208 */ /* 0x000fe20002800200 */
[----:B------:R-:W-:Y:S01]  /*3f80*/  FMUL R68, R68, 0.5 ;  /* 0x3f00000044447820 */ /* 0x000fe20000400000 */
[----:B------:R-:W-:Y:S01]  /*3f90*/  FSEL R106, R0, 8.4834944573231041431e-05, P5 ;  /* 0x38b1e96a006a7808 */ /* 0x000fe20002800000 */
[----:B------:R-:W-:Y:S01]  /*3fa0*/  FMUL R69, R69, 0.5 ;  /* 0x3f00000045457820 */ /* 0x000fe20000400000 */
[----:B------:R-:W-:Y:S01]  /*3fb0*/  FSEL R108, -R3, -0.00082130916416645050049, P5 ;  /* 0xba574d20036c7808 */ /* 0x000fe20002800100 */
[----:B------:R-:W-:Y:S01]  /*3fc0*/  FMUL R70, R70, 0.5 ;  /* 0x3f00000046467820 */ /* 0x000fe20000400000 */
[----:B------:R-:W-:Y:S01]  /*3fd0*/  @P2 LOP3.LUT R105, R116, 0x80000000, R117, 0xb8, !PT ;  /* 0x8000000074692812 */ /* 0x000fe200078eb875 */
[----:B------:R-:W-:Y:S01]  /*3fe0*/  FMUL R65, R104, R65 ;  /* 0x0000004168417220 */ /* 0x000fe20000400000 */
[----:B------:R-:W-:Y:S01]  /*3ff0*/  FSETP.GE.AND P2, PT, |R130|, 1.0029599666595458984, PT ;  /* 0x3f8060fe8200780b */ /* 0x000fe20003f46200 */
[----:B------:R-:W-:Y:S01]  /*4000*/  FFMA R106, R23, R106, R108 ;  /* 0x0000006a176a7223 */ /* 0x000fe2000000006c */
[----:B------:R-:W-:Y:S01]  /*4010*/  FSEL R108, R12, 0.0052134888246655464172, P5 ;  /* 0x3baad5ea0c6c7808 */ /* 0x000fe20002800000 */
[----:B------:R-:W-:Y:S01]  /*4020*/  FADD R105, R105, 1 ;  /* 0x3f80000069697421 */ /* 0x000fe20000000000 */
[----:B------:R-:W-:-:S02]  /*4030*/  FSEL R114, -R13, -0.026868773624300956726, P5 ;  /* 0xbcdc1be70d727808 */ /* 0x000fc40002800100 */
[----:B------:R-:W-:Y:S01]  /*4040*/  FSEL R113, |R130|, R107, P2 ;  /* 0x0000006b82717208 */ /* 0x000fe20001000200 */
[----:B------:R-:W-:Y:S01]  /*4050*/  FFMA R106, R23, R106, R108 ;  /* 0x0000006a176a7223 */ /* 0x000fe2000000006c */
[----:B------:R-:W-:Y:S01]  /*4060*/  FSEL R116, R0, 8.4834944573231041431e-05, P2 ;  /* 0x38b1e96a00747808 */ /* 0x000fe20001000000 */
[----:B------:R-:W-:Y:S01]  /*4070*/  FMUL R66, R105, R66 ;  /* 0x0000004269427220 */ /* 0x000fe20000400000 */
[----:B------:R-:W-:Y:S01]  /*4080*/  FSEL R118, -R3, -0.00082130916416645050049, P2 ;  /* 0xba574d2003767808 */ /* 0x000fe20001000100 */
[----:B------:R-:W-:Y:S01]  /*4090*/  FFMA R106, R23, R106, R114 ;  /* 0x0000006a176a7223 */ /* 0x000fe20000000072 */
[----:B------:R-:W-:Y:S02]  /*40a0*/  FSEL R108, R14, 0.11284004896879196167, P5 ;  /* 0x3de718af0e6c7808 */ /* 0x000fe40002800000 */
[----:B------:R-:W-:Y:S01]  /*40b0*/  FSEL R120, R0, 8.4834944573231041431e-05, P3 ;  /* 0x38b1e96a00787808 */ /* 0x000fe20001800000 */
[----:B------:R-:W-:Y:S01]  /*40c0*/  FFMA R116, R113, R116, R118 ;  /* 0x0000007471747223 */ /* 0x000fe20000000076 */
[----:B------:R-:W-:Y:S01]  /*40d0*/  FSEL R122, -R3, -0.00082130916416645050049, P3 ;  /* 0xba574d20037a7808 */ /* 0x000fe20001800100 */
[----:B------:R-:W-:Y:S01]  /*40e0*/  FFMA R106, R23, R106, R108 ;  /* 0x0000006a176a7223 */ /* 0x000fe2000000006c */
[----:B------:R-:W-:-:S02]  /*40f0*/  FSEL R118, R12, 0.0052134888246655464172, P2 ;  /* 0x3baad5ea0c767808 */ /* 0x000fc40001000000 */
[----:B------:R-:W-:Y:S01]  /*4100*/  FSEL R114, R15, -0.37612664699554443359, P5 ;  /* 0xbec093ac0f727808 */ /* 0x000fe20002800000 */
[----:B------:R-:W-:Y:S01]  /*4110*/  FFMA R122, R115, R120, R122 ;  /* 0x00000078737a7223 */ /* 0x000fe2000000007a */
[----:B------:R-:W-:Y:S01]  /*4120*/  FSEL R120, -R13, -0.026868773624300956726, P2 ;  /* 0xbcdc1be70d787808 */ /* 0x000fe20001000100 */
[----:B------:R-:W-:Y:S01]  /*4130*/  FFMA R116, R113, R116, R118 ;  /* 0x0000007471747223 */ /* 0x000fe20000000076 */
[----:B------:R-:W-:Y:S01]  /*4140*/  FSEL R108, R20, 0.12837915122509002686, P5 ;  /* 0x3e0375d3146c7808 */ /* 0x000fe20002800000 */
[----:B------:R-:W-:Y:S01]  /*4150*/  FFMA R106, R23, R106, R114 ;  /* 0x0000006a176a7223 */ /* 0x000fe20000000072 */
[----:B------:R-:W-:Y:S01]  /*4160*/  FSEL R114, R14, 0.11284004896879196167, P2 ;  /* 0x3de718af0e727808 */ /* 0x000fe20001000000 */
[----:B------:R-:W-:Y:S01]  /*4170*/  FFMA R116, R113, R116, R120 ;  /* 0x0000007471747223 */ /* 0x000fe20000000078 */
[----:B------:R-:W-:Y:S01]  /*4180*/  FSEL R107, -|R126|, R126, P5 ;  /* 0x0000007e7e6b7208 */ /* 0x000fe20002800300 */
[----:B------:R-:W-:Y:S01]  /*4190*/  FFMA R106, R23, R106, R108 ;  /* 0x0000006a176a7223 */ /* 0x000fe2000000006c */
[----:B------:R-:W-:Y:S01]  /*41a0*/  FSEL R124, R12, 0.0052134888246655464172, P3 ;  /* 0x3baad5ea0c7c7808 */ /* 0x000fe20001800000 */
[----:B------:R-:W-:Y:S01]  /*41b0*/  FFMA R114, R113, R116, R114 ;  /* 0x0000007471727223 */ /* 0x000fe20000000072 */
[----:B------:R-:W-:Y:S01]  /*41c0*/  FSEL R108, R15, -0.37612664699554443359, P2 ;  /* 0xbec093ac0f6c7808 */ /* 0x000fe20001000000 */
[----:B------:R-:W-:Y:S01]  /*41d0*/  FFMA R106, R106, R107, R107 ;  /* 0x0000006b6a6a7223 */ /* 0x000fe2000000006b */
[----:B------:R-:W-:Y:S01]  /*41e0*/  FSEL R118, -R13, -0.026868773624300956726, P3 ;  /* 0xbcdc1be70d767808 */ /* 0x000fe20001800100 */
[----:B------:R-:W-:Y:S01]  /*41f0*/  FFMA R122, R115, R122, R124 ;  /* 0x0000007a737a7223 */ /* 0x000fe2000000007c */
[----:B------:R-:W-:Y:S01]  /*4200*/  FSEL R116, R14, 0.11284004896879196167, P3 ;  /* 0x3de718af0e747808 */ /* 0x000fe20001800000 */
[----:B------:R-:W-:Y:S01]  /*4210*/  FFMA R108, R113, R114, R108 ;  /* 0x00000072716c7223 */ /* 0x000fe2000000006c */
[----:B------:R-:W1:Y:S01]  /*4220*/  @P5 MUFU.EX2 R23, R106 ;  /* 0x0000006a00175308 */ /* 0x000e620000000800 */
[----:B------:R-:W-:Y:S01]  /*4230*/  FSEL R114, R20, 0.12837915122509002686, P2 ;  /* 0x3e0375d314727808 */ /* 0x000fe20001000000 */
[----:B------:R-:W-:Y:S01]  /*4240*/  FFMA R118, R115, R122, R118 ;  /* 0x0000007a73767223 */ /* 0x000fe20000000076 */
[----:B------:R-:W-:-:S02]  /*4250*/  FSEL R107, -|R130|, R130, P2 ;  /* 0x00000082826b7208 */ /* 0x000fc40001000300 */
[----:B------:R-:W-:Y:S01]  /*4260*/  FSEL R117, R15, -0.37612664699554443359, P3 ;  /* 0xbec093ac0f757808 */ /* 0x000fe20001800000 */
[----:B------:R-:W-:Y:S01]  /*4270*/  FFMA R108, R113, R108, R114 ;  /* 0x0000006c716c7223 */ /* 0x000fe20000000072 */
[C---:B------:R-:W-:Y:S01]  /*4280*/  FFMA R116, R115.reuse, R118, R116 ;  /* 0x0000007673747223 */ /* 0x040fe20000000074 */
[----:B------:R-:W-:Y:S01]  /*4290*/  FSEL R118, R20, 0.12837915122509002686, P3 ;  /* 0x3e0375d314767808 */ /* 0x000fe20001800000 */
[----:B------:R-:W-:Y:S01]  /*42a0*/  FMUL R114, R92, R71 ;  /* 0x000000475c727220 */ /* 0x000fe20000400000 */
[----:B------:R-:W-:Y:S01]  /*42b0*/  FFMA R107, R108, R107, R107 ;  /* 0x0000006b6c6b7223 */ /* 0x000fe2000000006b */
[----:B------:R-:W-:Y:S01]  /*42c0*/  FFMA R116, R115, R116, R117 ;  /* 0x0000007473747223 */ /* 0x000fe20000000075 */
[----:B------:R-:W-:Y:S01]  /*42d0*/  FSEL R71, -|R119|, R119, P3 ;  /* 0x0000007777477208 */ /* 0x000fe20001800300 */
[----:B------:R-:W-:Y:S01]  /*42e0*/  HADD2.F32 R108, -RZ, R7.H1_H1 ;  /* 0x30000007ff6c7230 */ /* 0x000fe20000004100 */
[----:B------:R-:W2:Y:S01]  /*42f0*/  @P2 MUFU.EX2 R113, R107 ;  /* 0x0000006b00712308 */ /* 0x000ea20000000800 */
[----:B------:R-:W-:Y:S01]  /*4300*/  FFMA R116, R115, R116, R118 ;  /* 0x0000007473747223 */ /* 0x000fe20000000076 */
[----:B------:R-:W-:Y:S01]  /*4310*/  F2FP.F16.F32.PACK_AB R65, R66, R65 ;  /* 0x000000414241723e */ /* 0x000fe200000000ff */
[----:B-1----:R-:W-:Y:S01]  /*4320*/  @P5 FADD R23, -R23, 1 ;  /* 0x3f80000017175421 */ /* 0x002fe20000000100 */
[----:B------:R-:W-:Y:S01]  /*4330*/  FFMA R108, R91, R108, R114 ;  /* 0x0000006c5b6c7223 */ /* 0x000fe20000000072 */
[----:B------:R-:W-:Y:S01]  /*4340*/  FFMA R71, R116, R71, R71 ;  /* 0x0000004774477223 */ /* 0x000fe20000000047 */
[C---:B------:R-:W-:Y:S01]  /*4350*/  FMUL R116, R92.reuse, R57 ;  /* 0x000000395c747220 */ /* 0x040fe20000400000 */
[--C-:B------:R-:W-:Y:S01]  /*4360*/  HADD2.F32 R114, -RZ, R8.reuse.H0_H0 ;  /* 0x20000008ff727230 */ /* 0x100fe20000004100 */
[----:B------:R-:W-:Y:S01]  /*4370*/  @P5 LOP3.LUT R106, R23, 0x80000000, R126, 0xb8, !PT ;  /* 0x80000000176a5812 */ /* 0x000fe200078eb87e */
[----:B------:R-:W1:Y:S01]  /*4380*/  @P3 MUFU.EX2 R115, R71 ;  /* 0x0000004700733308 */ /* 0x000e620000000800 */
[----:B------:R-:W-:Y:S01]  /*4390*/  FMUL R23, R92, R56 ;  /* 0x000000385c177220 */ /* 0x000fe20000400000 */
[----:B------:R-:W-:-:S02]  /*43a0*/  HADD2.F32 R56, -RZ, R8.H1_H1 ;  /* 0x30000008ff387230 */ /* 0x000fc40000004100 */
[----:B------:R-:W-:Y:S01]  /*43b0*/  FMUL R132, R108, 0.70710676908493041992 ;  /* 0x3f3504f36c847820 */ /* 0x000fe20000400000 */
[----:B------:R-:W-:Y:S01]  /*43c0*/  FADD R106, R106, 1 ;  /* 0x3f8000006a6a7421 */ /* 0x000fe20000000000 */
[C---:B------:R-:W-:Y:S01]  /*43d0*/  FFMA R57, R91.reuse, R114, R23 ;  /* 0x000000725b397223 */ /* 0x040fe20000000017 */
[----:B------:R-:W-:Y:S01]  /*43e0*/  FFMA R56, R91, R56, R116 ;  /* 0x000000385b387223 */ /* 0x000fe20000000074 */
[C---:B------:R-:W-:Y:S01]  /*43f0*/  FMUL R117, R132.reuse, R132 ;  /* 0x0000008484757220 */ /* 0x040fe20000400000 */
[----:B--2---:R-:W-:Y:S01]  /*4400*/  @P2 FADD R113, -R113, 1 ;  /* 0x3f80000071712421 */ /* 0x004fe20000000100 */
[----:B------:R-:W-:Y:S01]  /*4410*/  FSETP.GE.AND P5, PT, |R132|, 1.0029599666595458984, PT ;  /* 0x3f8060fe8400780b */ /* 0x000fe20003fa6200 */
[----:B------:R-:W-:Y:S01]  /*4420*/  FMUL R128, R56, 0.70710676908493041992 ;  /* 0x3f3504f338807820 */ /* 0x000fe20000400000 */
[----:B------:R-:W-:Y:S01]  /*4430*/  FMUL R121, R57, 0.70710676908493041992 ;  /* 0x3f3504f339797820 */ /* 0x000fe20000400000 */
[----:B------:R-:W-:Y:S01]  /*4440*/  FMUL R69, R106, R69 ;  /* 0x000000456a457220 */ /* 0x000fe20000400000 */
[----:B------:R-:W-:-:S02]  /*4450*/  FSEL R117, |R132|, R117, P5 ;  /* 0x0000007584757208 */ /* 0x000fc40002800200 */
[----:B------:R-:W-:Y:S01]  /*4460*/  FSEL R118, R0, 8.4834944573231041431e-05, P5 ;  /* 0x38b1e96a00767808 */ /* 0x000fe20002800000 */
[----:B-1----:R-:W-:Y:S01]  /*4470*/  @P3 FADD R115, -R115, 1 ;  /* 0x3f80000073733421 */ /* 0x002fe20000000100 */
[----:B------:R-:W-:Y:S01]  /*4480*/  FSEL R120, -R3, -0.00082130916416645050049, P5 ;  /* 0xba574d2003787808 */ /* 0x000fe20002800100 */
[----:B------:R-:W-:Y:S01]  /*4490*/  FMUL R23, R121, R121 ;  /* 0x0000007979177220 */ /* 0x000fe20000400000 */
[----:B------:R-:W-:Y:S01]  /*44a0*/  @P2 LOP3.LUT R107, R113, 0x80000000, R130, 0xb8, !PT ;  /* 0x80000000716b2812 */ /* 0x000fe200078eb882 */
[C---:B------:R-:W-:Y:S01]  /*44b0*/  FMUL R113, R128.reuse, R128 ;  /* 0x0000008080717220 */ /* 0x040fe20000400000 */
[C---:B------:R-:W-:Y:S01]  /*44c0*/  FSETP.GE.AND P2, PT, |R128|.reuse, 1.0029599666595458984, PT ;  /* 0x3f8060fe8000780b */ /* 0x040fe20003f46200 */
[----:B------:R-:W-:Y:S01]  /*44d0*/  FFMA R122, R117, R118, R120 ;  /* 0x00000076757a7223 */ /* 0x000fe20000000078 */
[----:B------:R-:W-:Y:S01]  /*44e0*/  @P3 LOP3.LUT R71, R115, 0x80000000, R119, 0xb8, !PT ;  /* 0x8000000073473812 */ /* 0x000fe200078eb877 */
[----:B------:R-:W-:Y:S01]  /*44f0*/  FADD R107, R107, 1 ;  /* 0x3f8000006b6b7421 */ /* 0x000fe20000000000 */
[----:B------:R-:W-:-:S02]  /*4500*/  FSEL R113, |R128|, R113, P2 ;  /* 0x0000007180717208 */ /* 0x000fc40001000200 */
[----:B------:R-:W-:Y:S01]  /*4510*/  FSEL R118, R0, 8.4834944573231041431e-05, P2 ;  /* 0x38b1e96a00767808 */ /* 0x000fe20001000000 */
[----:B------:R-:W-:Y:S01]  /*4520*/  FADD R71, R71, 1 ;  /* 0x3f80000047477421 */ /* 0x000fe20000000000 */
[----:B------:R-:W-:Y:S01]  /*4530*/  FSEL R120, -R3, -0.00082130916416645050049, P2 ;  /* 0xba574d2003787808 */ /* 0x000fe20001000100 */
[----:B------:R-:W-:Y:S01]  /*4540*/  FMUL R70, R107, R70 ;  /* 0x000000466b467220 */ /* 0x000fe20000400000 */
[----:B------:R-:W-:Y:S01]  /*4550*/  FSETP.GE.AND P3, PT, |R121|, 1.0029599666595458984, PT ;  /* 0x3f8060fe7900780b */ /* 0x000fe20003f66200 */
[----:B------:R-:W-:Y:S01]  /*4560*/  FMUL R68, R71, R68 ;  /* 0x0000004447447220 */ /* 0x000fe20000400000 */
[C---:B------:R-:W-:Y:S01]  /*4570*/  FSEL R124, R12.reuse, 0.0052134888246655464172, P5 ;  /* 0x3baad5ea0c7c7808 */ /* 0x040fe20002800000 */
[----:B------:R-:W-:Y:S01]  /*4580*/  FFMA R118, R113, R118, R120 ;  /* 0x0000007671767223 */ /* 0x000fe20000000078 */
[----:B------:R-:W-:Y:S02]  /*4590*/  FSEL R120, R12, 0.0052134888246655464172, P2 ;  /* 0x3baad5ea0c787808 */ /* 0x000fe40001000000 */
[----:B------:R-:W-:Y:S01]  /*45a0*/  FSEL R23, |R121|, R23, P3 ;  /* 0x0000001779177208 */ /* 0x000fe20001800200 */
[----:B------:R-:W-:Y:S01]  /*45b0*/  FFMA R122, R117, R122, R124 ;  /* 0x0000007a757a7223 */ /* 0x000fe2000000007c */
[----:B------:R-:W-:Y:S01]  /*45c0*/  FSEL R114, R0, 8.4834944573231041431e-05, P3 ;  /* 0x38b1e96a00727808 */ /* 0x000fe20001800000 */
[----:B------:R-:W-:Y:S01]  /*45d0*/  FFMA R118, R113, R118, R120 ;  /* 0x0000007671767223 */ /* 0x000fe20000000078 */
[----:B------:R-:W-:-:S02]  /*45e0*/  FSEL R116, -R3, -0.00082130916416645050049, P3 ;  /* 0xba574d2003747808 */ /* 0x000fc40001800100 */
[C---:B------:R-:W-:Y:S02]  /*45f0*/  FSEL R126, -R13.reuse, -0.026868773624300956726, P5 ;  /* 0xbcdc1be70d7e7808 */ /* 0x040fe40002800100 */
[----:B------:R-:W-:Y:S01]  /*4600*/  FSEL R120, -R13, -0.026868773624300956726, P2 ;  /* 0xbcdc1be70d787808 */ /* 0x000fe20001000100 */
[----:B------:R-:W-:Y:S01]  /*4610*/  FFMA R114, R23, R114, R116 ;  /* 0x0000007217727223 */ /* 0x000fe20000000074 */
[----:B------:R-:W-:Y:S01]  /*4620*/  FSEL R116, R12, 0.0052134888246655464172, P3 ;  /* 0x3baad5ea0c747808 */ /* 0x000fe20001800000 */
[----:B------:R-:W-:Y:S01]  /*4630*/  FFMA R122, R117, R122, R126 ;  /* 0x0000007a757a7223 */ /* 0x000fe2000000007e */
[C---:B------:R-:W-:Y:S01]  /*4640*/  FSEL R124, R14.reuse, 0.11284004896879196167, P5 ;  /* 0x3de718af0e7c7808 */ /* 0x040fe20002800000 */
[----:B------:R-:W-:Y:S01]  /*4650*/  FFMA R118, R113, R118, R120 ;  /* 0x0000007671767223 */ /* 0x000fe20000000078 */
[----:B------:R-:W-:Y:S01]  /*4660*/  FSEL R126, R15, -0.37612664699554443359, P5 ;  /* 0xbec093ac0f7e7808 */ /* 0x000fe20002800000 */
[----:B------:R-:W-:Y:S01]  /*4670*/  FFMA R114, R23, R114, R116 ;  /* 0x0000007217727223 */ /* 0x000fe20000000074 */
[----:B------:R-:W-:Y:S01]  /*4680*/  FSEL R120, R14, 0.11284004896879196167, P2 ;  /* 0x3de718af0e787808 */ /* 0x000fe20001000000 */
[----:B------:R-:W-:Y:S01]  /*4690*/  FFMA R122, R117, R122, R124 ;  /* 0x0000007a757a7223 */ /* 0x000fe2000000007c */
[----:B------:R-:W-:-:S02]  /*46a0*/  FSEL R116, -R13, -0.026868773624300956726, P3 ;  /* 0xbcdc1be70d747808 */ /* 0x000fc40001800100 */
[----:B------:R-:W-:Y:S01]  /*46b0*/  FSEL R124, R20, 0.12837915122509002686, P5 ;  /* 0x3e0375d3147c7808 */ /* 0x000fe20002800000 */
[----:B------:R-:W-:Y:S01]  /*46c0*/  FFMA R122, R117, R122, R126 ;  /* 0x0000007a757a7223 */ /* 0x000fe2000000007e */
        /* <DEDUP_REMOVED lines=14> */
[----:B------:R-:W-:Y:S01]  /*47b0*/  FFMA R114, R23, R114, R116 ;  /* 0x0000007217727223 */ /* 0x000fe20000000074 */
[----:B------:R-:W-:Y:S01]  /*47c0*/  FSEL R116, -|R121|, R121, P3 ;  /* 0x0000007979747208 */ /* 0x000fe20001800300 */
[----:B------:R-:W-:Y:S01]  /*47d0*/  FFMA R115, R118, R115, R115 ;  /* 0x0000007376737223 */ /* 0x000fe20000000073 */
[----:B------:R-:W1:Y:S01]  /*47e0*/  @P5 MUFU.EX2 R119, R124 ;  /* 0x0000007c00775308 */ /* 0x000e620000000800 */
[----:B------:R-:W-:Y:S01]  /*47f0*/  FFMA R113, R23, R114, R113 ;  /* 0x0000007217717223 */ /* 0x000fe20000000071 */
[----:B------:R-:W-:-:S02]  /*4800*/  SHF.L.U32 R23, R18, 0x4, RZ ;  /* 0x0000000412177819 */ /* 0x000fc400000006ff */
[----:B------:R-:W-:Y:S01]  /*4810*/  F2FP.F16.F32.PACK_AB R66, R70, R69 ;  /* 0x000000454642723e */ /* 0x000fe200000000ff */
[----:B------:R-:W-:Y:S01]  /*4820*/  FFMA R113, R113, R116, R116 ;  /* 0x0000007471717223 */ /* 0x000fe20000000074 */
[----:B------:R-:W-:Y:S01]  /*4830*/  IMAD.SHL.U32 R116, R18, 0x20, RZ ;  /* 0x0000002012747824 */ /* 0x000fe200078e00ff */
[----:B------:R-:W-:Y:S01]  /*4840*/  LOP3.LUT R23, R23, 0xe00, RZ, 0xc0, !PT ;  /* 0x00000e0017177812 */ /* 0x000fe200078ec0ff */
[----:B------:R-:W2:Y:S03]  /*4850*/  @P2 MUFU.EX2 R117, R115 ;  /* 0x0000007300752308 */ /* 0x000ea60000000800 */
[--C-:B------:R-:W-:Y:S02]  /*4860*/  LOP3.LUT R23, R23, 0x20, R116.reuse, 0xf8, !PT ;  /* 0x0000002017177812 */ /* 0x100fe400078ef874 */
[----:B------:R-:W-:Y:S02]  /*4870*/  LOP3.LUT R118, R116, 0xc0, RZ, 0xc0, !PT ;  /* 0x000000c074767812 */ /* 0x000fe400078ec0ff */
[----:B------:R-:W-:Y:S01]  /*4880*/  LOP3.LUT R120, R23, 0x100, R116, 0xf8, !PT ;  /* 0x0000010017787812 */ /* 0x000fe200078ef874 */
[----:B------:R-:W3:Y:S01]  /*4890*/  @P3 MUFU.EX2 R114, R113 ;  /* 0x0000007100723308 */ /* 0x000ee20000000800 */
[----:B------:R-:W-:Y:S01]  /*48a0*/  IMAD.SHL.U32 R116, R18, 0x4, RZ ;  /* 0x0000000412747824 */ /* 0x000fe200078e00ff */
[----:B------:R-:W-:Y:S01]  /*48b0*/  LOP3.LUT R123, R118, 0x8, R123, 0xf8, !PT ;  /* 0x00000008767b7812 */ /* 0x000fe200078ef87b */
[----:B-1----:R-:W-:Y:S01]  /*48c0*/  @P5 FADD R119, -R119, 1 ;  /* 0x3f80000077775421 */ /* 0x002fe20000000100 */
[----:B------:R-:W-:-:S02]  /*48d0*/  LOP3.LUT R118, R18, 0xff, RZ, 0xc0, !PT ;  /* 0x000000ff12767812 */ /* 0x000fc400078ec0ff */
[----:B------:R-:W-:Y:S02]  /*48e0*/  LOP3.LUT R123, R123, 0x18, R116, 0x78, !PT ;  /* 0x000000187b7b7812 */ /* 0x000fe400078e7874 */
[----:B------:R-:W-:Y:S01]  /*48f0*/  @P5 LOP3.LUT R124, R119, 0x80000000, R132, 0xb8, !PT ;  /* 0x80000000777c5812 */ /* 0x000fe200078eb884 */
[----:B--2---:R-:W-:Y:S01]  /*4900*/  @P2 FADD R117, -R117, 1 ;  /* 0x3f80000075752421 */ /* 0x004fe20000000100 */
[----:B------:R-:W-:Y:S01]  /*4910*/  LOP3.LUT R120, R120, R123, RZ, 0xfc, !PT ;  /* 0x0000007b78787212 */ /* 0x000fe200078efcff */
[----:B------:R-:W-:Y:S01]  /*4920*/  VIADD R118, R118, 0x1f ;  /* 0x0000001f76767836 */ /* 0x000fe20000000000 */
[----:B------:R-:W-:Y:S01]  /*4930*/  IADD3 R23, R95, UR50, RZ ;  /* 0x000000325f177c10 */ /* 0x000fe2000fffe0ff */
[----:B------:R-:W-:Y:S01]  /*4940*/  FADD R124, R124, 1 ;  /* 0x3f8000007c7c7421 */ /* 0x000fe20000000000 */
[----:B------:R-:W-:Y:S01]  /*4950*/  @P2 LOP3.LUT R115, R117, 0x80000000, R128, 0xb8, !PT ;  /* 0x8000000075732812 */ /* 0x000fe200078eb880 */
[----:B------:R-:W-:Y:S01]  /*4960*/  FMUL R117, R58, 0.5 ;  /* 0x3f0000003a757820 */ /* 0x000fe20000400000 */
[----:B------:R-:W-:Y:S01]  /*4970*/  FMUL R58, R59, 0.5 ;  /* 0x3f0000003b3a7820 */ /* 0x000fe20000400000 */
[----:B---3--:R-:W-:Y:S01]  /*4980*/  @P3 FADD R114, -R114, 1 ;  /* 0x3f80000072723421 */ /* 0x008fe20000000100 */
[----:B------:R-:W-:Y:S01]  /*4990*/  FMUL R59, R60, 0.5 ;  /* 0x3f0000003c3b7820 */ /* 0x000fe20000400000 */
[----:B------:R-:W-:Y:S01]  /*49a0*/  FMUL R60, R61, 0.5 ;  /* 0x3f0000003d3c7820 */ /* 0x000fe20000400000 */
[----:B------:R-:W-:Y:S01]  /*49b0*/  FMUL R97, R97, R58 ;  /* 0x0000003a61617220 */ /* 0x000fe20000400000 */
[----:B------:R-:W-:Y:S01]  /*49c0*/  FMUL R58, R63, 0.5 ;  /* 0x3f0000003f3a7820 */ /* 0x000fe20000400000 */
[----:B------:R-:W-:Y:S01]  /*49d0*/  @P3 LOP3.LUT R113, R114, 0x80000000, R121, 0xb8, !PT ;  /* 0x8000000072713812 */ /* 0x000fe200078eb879 */
[----:B------:R-:W-:Y:S01]  /*49e0*/  FMUL R61, R64, 0.5 ;  /* 0x3f000000403d7820 */ /* 0x000fe20000400000 */
[----:B------:R-:W-:Y:S01]  /*49f0*/  FMUL R98, R98, R59 ;  /* 0x0000003b62627220 */ /* 0x000fe20000400000 */
[----:B------:R-:W-:Y:S01]  /*4a00*/  FMUL R99, R99, R60 ;  /* 0x0000003c63637220 */ /* 0x000fe20000400000 */
[----:B------:R-:W-:Y:S01]  /*4a10*/  FMUL R64, R101, R58 ;  /* 0x0000003a65407220 */ /* 0x000fe20000400000 */
[----:B------:R-:W-:Y:S01]  /*4a20*/  FMUL R59, R62, 0.5 ;  /* 0x3f0000003e3b7820 */ /* 0x000fe20000400000 */
[----:B------:R-:W-:Y:S01]  /*4a30*/  FMUL R60, R67, 0.5 ;  /* 0x3f000000433c7820 */ /* 0x000fe20000400000 */
[----:B------:R-:W-:Y:S01]  /*4a40*/  FMUL R58, R56, 0.5 ;  /* 0x3f000000383a7820 */ /* 0x000fe20000400000 */
[----:B------:R-:W-:Y:S01]  /*4a50*/  FMUL R56, R57, 0.5 ;  /* 0x3f00000039387820 */ /* 0x000fe20000400000 */
[----:B------:R-:W-:Y:S01]  /*4a60*/  FADD R113, R113, 1 ;  /* 0x3f80000071717421 */ /* 0x000fe20000000000 */
[----:B------:R-:W-:Y:S01]  /*4a70*/  FMUL R63, R100, R59 ;  /* 0x0000003b643f7220 */ /* 0x000fe20000400000 */
[----:B------:R-:W-:Y:S01]  /*4a80*/  FMUL R103, R103, R60 ;  /* 0x0000003c67677220 */ /* 0x000fe20000400000 */
[----:B------:R-:W-:Y:S01]  /*4a90*/  FMUL R59, R108, 0.5 ;  /* 0x3f0000006c3b7820 */ /* 0x000fe20000400000 */
[----:B------:R-:W-:Y:S01]  /*4aa0*/  FADD R115, R115, 1 ;  /* 0x3f80000073737421 */ /* 0x000fe20000000000 */
[----:B------:R-:W-:Y:S01]  /*4ab0*/  FMUL R60, R113, R56 ;  /* 0x00000038713c7220 */ /* 0x000fe20000400000 */
[----:B------:R-:W-:Y:S01]  /*4ac0*/  IMAD.MOV.U32 R57, RZ, RZ, 0x20 ;  /* 0x00000020ff397424 */ /* 0x000fe200078e00ff */
[----:B------:R-:W-:Y:S01]  /*4ad0*/  LOP3.LUT P3, RZ, R18, 0x4, RZ, 0xc0, !PT ;  /* 0x0000000412ff7812 */ /* 0x000fe2000786c0ff */
[----:B------:R-:W-:Y:S01]  /*4ae0*/  FMUL R96, R96, R117 ;  /* 0x0000007560607220 */ /* 0x000fe20000400000 */
[----:B------:R-:W-:Y:S01]  /*4af0*/  LEA R56, R120, UR51, 0x1 ;  /* 0x0000003378387c11 */ /* 0x000fe2000f8e08ff */
[----:B------:R-:W-:Y:S01]  /*4b00*/  FMUL R59, R124, R59 ;  /* 0x0000003b7c3b7220 */ /* 0x000fe20000400000 */
[----:B------:R-:W-:Y:S01]  /*4b10*/  FMUL R115, R115, R58 ;  /* 0x0000003a73737220 */ /* 0x000fe20000400000 */
[----:B------:R-:W-:Y:S01]  /*4b20*/  FMUL R102, R102, R61 ;  /* 0x0000003d66667220 */ /* 0x000fe20000400000 */
[----:B------:R-:W-:-:S02]  /*4b30*/  SEL R57, R57, 0xffffffe0, !P3 ;  /* 0xffffffe039397807 */ /* 0x000fc40005800000 */
[----:B------:R-:W-:Y:S02]  /*4b40*/  IADD3 R58, R56, 0x200, RZ ;  /* 0x00000200383a7810 */ /* 0x000fe40007ffe0ff */
[----:B------:R-:W-:Y:S02]  /*4b50*/  F2FP.F16.F32.PACK_AB R61, R97, R96 ;  /* 0x00000060613d723e */ /* 0x000fe400000000ff */
[----:B------:R-:W-:Y:S02]  /*4b60*/  F2FP.F16.F32.PACK_AB R62, R99, R98 ;  /* 0x00000062633e723e */ /* 0x000fe400000000ff */
[----:B------:R-:W-:Y:S02]  /*4b70*/  F2FP.F16.F32.PACK_AB R63, R64, R63 ;  /* 0x0000003f403f723e */ /* 0x000fe400000000ff */
[----:B------:R-:W-:Y:S01]  /*4b80*/  F2FP.F16.F32.PACK_AB R67, R59, R68 ;  /* 0x000000443b43723e */ /* 0x000fe200000000ff */
[----:B------:R-:W-:Y:S01]  /*4b90*/  IMAD.IADD R59, R58, 0x1, R57 ;  /* 0x000000013a3b7824 */ /* 0x000fe200078e0239 */
[----:B------:R-:W-:-:S02]  /*4ba0*/  F2FP.F16.F32.PACK_AB R60, R115, R60 ;  /* 0x0000003c733c723e */ /* 0x000fc400000000ff */
[----:B------:R-:W-:Y:S02]  /*4bb0*/  F2FP.F16.F32.PACK_AB R64, R103, R102 ;  /* 0x000000666740723e */ /* 0x000fe400000000ff */
[----:B------:R-:W-:Y:S01]  /*4bc0*/  ISETP.GT.U32.AND P5, PT, R118, 0x3e, PT ;  /* 0x0000003e7600780c */ /* 0x000fe20003fa4070 */
[----:B------:R1:W-:Y:S01]  /*4bd0*/  STSM.16.M88.4 [R56+0x200], R60 ;  /* 0x0002003c38007844 */ /* 0x0003e20000000200 */
[----:B------:R-:W-:-:S03]  /*4be0*/  SHF.R.U32.HI R116, RZ, 0x2, R23 ;  /* 0x00000002ff747819 */ /* 0x000fc60000011617 */
[----:B------:R1:W-:Y:S01]  /*4bf0*/  STSM.16.M88.4 [R59], R64 ;  /* 0x000000403b007844 */ /* 0x0003e20000000200 */
[----:B------:R-:W-:Y:S01]  /*4c00*/  LOP3.LUT R116, R116, 0x1, RZ, 0xc0, !PT ;  /* 0x0000000174747812 */ /* 0x000fe200078ec0ff */
[----:B------:R-:W-:Y:S01]  /*4c10*/  @!PT LDS RZ, [RZ] ;  /* 0x00000000fffff984 */ /* 0x000fe20000000800 */
[----:B------:R-:W-:Y:S01]  /*4c20*/  @!PT LDS RZ, [RZ] ;  /* 0x00000000fffff984 */ /* 0x000fe20000000800 */
[----:B------:R-:W-:Y:S01]  /*4c30*/  @!PT LDS RZ, [RZ] ;  /* 0x00000000fffff984 */ /* 0x000fe20000000800 */
[----:B------:R-:W-:Y:S01]  /*4c40*/  @!PT LDS RZ, [RZ] ;  /* 0x00000000fffff984 */ /* 0x000fe20000000800 */
[----:B------:R2:W-:Y:S06]  /*4c50*/  MEMBAR.ALL.CTA ;  /* 0x0000000000007992 */ /* 0x0005ec0000008000 */
[----:B--2---:R-:W2:Y:S02]  /*4c60*/  FENCE.VIEW.ASYNC.S ;  /* 0x00000000000073c6 */ /* 0x004ea40000000000 */
[----:B--2---:R-:W-:Y:S01]  /*4c70*/  BAR.SYNC.DEFER_BLOCKING 0x1, 0x100 ;  /* 0x0044000000007b1d */ /* 0x004fe20000010000 */
[----:B------:R-:W-:-:S04]  /*4c80*/  ISETP.NE.U32.AND P2, PT, R116, 0x1, PT ;  /* 0x000000017400780c */ /* 0x000fc80003f45070 */
[----:B------:R-:W-:Y:S01]  /*4c90*/  ISETP.GT.U32.AND P2, PT, R95, 0x3, !P2 ;  /* 0x000000035f00780c */ /* 0x000fe20005744070 */
[----:B-1----:R-:W-:-:S12]  /*4ca0*/  @P5 BRA `(.L_x_56) ;  /* 0x0000000000185947 */ /* 0x002fd80003800000 */
[----:B------:R-:W-:Y:S02]  /*4cb0*/  UIADD3 UR4, UP0, UR42, 0x4f0, URZ ;  /* 0x000004f02a047890 */ /* 0x000fe4000ff1e03f */
[----:B------:R-:W-:Y:S02]  /*4cc0*/  UIADD3 UR44, UR51, 0x200, URZ ;  /* 0x00000200332c7890 */ /* 0x000fe4000fffe03f */
[----:B------:R-:W-:-:S09]  /*4cd0*/  UIADD3.X UR5, URZ, UR43, URZ, UP0, !UPT ;  /* 0x0000002b3f057290 */ /* 0x000fd200087fe43f */
[----:B------:R1:W-:Y:S01]  /*4ce0*/  UTMASTG.3D [UR44], [UR4] ;  /* 0x0000002c040073b5 */ /* 0x0003e20008010000 */
[----:B------:R0:W-:Y:S01]  /*4cf0*/  UTMACMDFLUSH ;  /* 0x00000000000079b7 */ /* 0x0001e20000000000 */
[----:B-1----:R-:W-:-:S04]  /*4d00*/  DEPBAR.LE SB0, 0x1 ;  /* 0x000080400000791a */ /* 0x002fc80000000000 */
.L_x_56:
[----:B------:R-:W-:Y:S05]  /*4d10*/  BSYNC B0 ;  /* 0x0000000000007941 */ /* 0x000fea0003800000 */
.L_x_55:
[----:B------:R-:W-:Y:S01]  /*4d20*/  SEL R59, RZ, 0x1, !P2 ;  /* 0x00000001ff3b7807 */ /* 0x000fe20005000000 */
[----:B------:R-:W-:Y:S01]  /*4d30*/  BAR.SYNC.DEFER_BLOCKING 0x1, 0x100 ;  /* 0x0044000000007b1d */ /* 0x000fe20000010000 */
[----:B------:R-:W-:-:S04]  /*4d40*/  ISETP.GT.U32.AND P2, PT, R23, 0x3, PT ;  /* 0x000000031700780c */ /* 0x000fc80003f44070 */
[----:B------:R-:W-:-:S04]  /*4d50*/  ISETP.LT.U32.AND P2, PT, R95, 0x4, P2 ;  /* 0x000000045f00780c */ /* 0x000fc80001741070 */
[----:B------:R-:W-:Y:S02]  /*4d60*/  SEL R60, RZ, 0x1, !P2 ;  /* 0x00000001ff3c7807 */ /* 0x000fe40005000000 */
[----:B------:R-:W-:Y:S02]  /*4d70*/  ISETP.NE.AND P2, PT, RZ, UR49, PT ;  /* 0x00000031ff007c0c */ /* 0x000fe4000bf45270 */
[----:B------:R-:W-:-:S11]  /*4d80*/  LOP3.LUT R94, R59, R94, R60, 0x96, !PT ;  /* 0x0000005e3b5e7212 */ /* 0x000fd600078e963c */
[----:B------:R-:W-:Y:S05]  /*4d90*/  @!P2 BRA `(.L_x_57) ;  /* 0x000000000034a947 */ /* 0x000fea0003800000 */
[----:B------:R-:W-:Y:S04]  /*4da0*/  BSSY B0, `(.L_x_58) ;  /* 0x0000009000007945 */ /* 0x000fe80003800000 */
[----:B------:R-:W-:Y:S05]  /*4db0*/  @P0 BRA `(.L_x_59) ;  /* 0x00000000001c0947 */ /* 0x000fea0003800000 */
[----:B------:R-:W-:-:S13]  /*4dc0*/  ISETP.NE.AND P2, PT, R110, 0x3, PT ;  /* 0x000000036e00780c */ /* 0x000fda0003f45270 */
[----:B------:R-:W-:Y:S05]  /*4dd0*/  @!P2 BRA `(.L_x_60) ;  /* 0x000000000004a947 */ /* 0x000fea0003800000 */
[----:B------:R-:W-:Y:S01]  /*4de0*/  BPT.TRAP 0x1 ;  /* 0x000000040000795c */ /* 0x000fe20000300000 */
.L_x_60:
[----:B------:R-:W-:-:S04]  /*4df0*/  ULEA UR4, UR48, UR51, 0x3 ;  /* 0x0000003330047291 */ /* 0x000fc8000f8e183f */
[----:B------:R-:W-:-:S04]  /*4e00*/  UIADD3 UR4, UR4, 0x60, URZ ;  /* 0x0000006004047890 */ /* 0x000fc8000fffe03f */
[----:B------:R-:W-:-:S09]  /*4e10*/  UPRMT UR4, UR52, 0x654, UR4 ;  /* 0x0000065434047896 */ /* 0x000fd20008000004 */
[----:B------:R-:W-:Y:S03]  /*4e20*/  SYNCS.ARRIVE.TRANS64.RED.A1T0 RZ, [UR4], RZ ;  /* 0x000000ffffff79a7 */ /* 0x000fe60008100404 */
.L_x_59:
[----:B------:R-:W-:Y:S05]  /*4e30*/  BSYNC B0 ;  /* 0x0000000000007941 */ /* 0x000fea0003800000 */
.L_x_58:
[----:B------:R-:W-:-:S04]  /*4e40*/  UIADD3 UR48, UR48, 0x1, URZ ;  /* 0x0000000130307890 */ /* 0x000fc8000fffe03f */
[----:B------:R-:W-:-:S04]  /*4e50*/  UISETP.NE.AND UP0, UPT, UR48, 0x4, UPT ;  /* 0x000000043000788c */ /* 0x000fc8000bf05270 */
[----:B------:R-:W-:-:S12]  /*4e60*/  USEL UR48, UR48, URZ, UP0 ;  /* 0x0000003f30307287 */ /* 0x000fd80008000000 */
.L_x_57:
[----:B------:R-:W-:Y:S04]  /*4e70*/  BSSY B0, `(.L_x_61) ;  /* 0x0000014000007945 */ /* 0x000fe80003800000 */
[----:B------:R-:W-:Y:S05]  /*4e80*/  @P0 BRA `(.L_x_62) ;  /* 0x0000000000480947 */ /* 0x000fea0003800000 */
[----:B------:R-:W-:-:S13]  /*4e90*/  ISETP.NE.AND P2, PT, R110, 0x3, PT ;  /* 0x000000036e00780c */ /* 0x000fda0003f45270 */
[----:B------:R-:W-:Y:S05]  /*4ea0*/  @!P2 BRA `(.L_x_63) ;  /* 0x000000000004a947 */ /* 0x000fea0003800000 */
[----:B------:R-:W-:Y:S01]  /*4eb0*/  BPT.TRAP 0x1 ;  /* 0x000000040000795c */ /* 0x000fe20000300000 */
.L_x_63:
[----:B------:R-:W-:Y:S01]  /*4ec0*/  PLOP3.LUT P2, PT, PT, PT, PT, 0x8, 0x0 ;  /* 0x000000000000781c */ /* 0x000fe20003f4e170 */
[C---:B------:R-:W-:Y:S01]  /*4ed0*/  @!P4 IMAD R59, R21.reuse, 0x2000, R58 ;  /* 0x00002000153bc824 */ /* 0x040fe200078e023a */
[----:B------:R-:W-:Y:S01]  /*4ee0*/  @!P4 PLOP3.LUT P2, PT, P3, PT, PT, 0x80, 0x0 ;  /* 0x000000000000c81c */ /* 0x000fe20001f4f070 */
[----:B------:R-:W-:Y:S01]  /*4ef0*/  BSSY B1, `(.L_x_64) ;  /* 0x0000007000017945 */ /* 0x000fe20003800000 */
[----:B------:R-:W-:Y:S02]  /*4f00*/  LEA R61, R21, UR51, 0x3 ;  /* 0x00000033153d7c11 */ /* 0x000fe4000f8e18ff */
[----:B------:R-:W-:Y:S02]  /*4f10*/  SHF.L.U32 R62, R93, 0x1f, RZ ;  /* 0x0000001f5d3e7819 */ /* 0x000fe400000006ff */
[----:B------:R-:W-:-:S07]  /*4f20*/  @!P4 IADD3 R60, R59, 0x20, RZ ;  /* 0x000000203b3cc810 */ /* 0x000fce0007ffe0ff */
[----:B------:R-:W-:Y:S01]  /*4f30*/  @P2 VIADD R60, R59, 0xffffffe0 ;  /* 0xffffffe03b3c2836 */ /* 0x000fe20000000000 */
[----:B------:R-:W1:Y:S02]  /*4f40*/  SYNCS.PHASECHK.TRANS64.TRYWAIT P2, [R61+URZ+0x40], R62 ;  /* 0x0000403e3d0075a7 */ /* 0x000e64000804017f */
[----:B-1----:R-:W-:Y:S05]  /*4f50*/  @!P2 BRA `(.L_x_65) ;  /* 0x000000900064a947 */ /* 0x002fea0003800000 */
.L_x_168:
[----:B------:R-:W-:Y:S05]  /*4f60*/  BSYNC B1 ;  /* 0x0000000000017941 */ /* 0x000fea0003800000 */
.L_x_64:
[----:B------:R-:W-:Y:S05]  /*4f70*/  @!P4 WARPSYNC.ALL ;  /* 0x000000000000c948 */ /* 0x000fea0003800000 */
[----:B------:R2:W3:Y:S01]  /*4f80*/  @!P4 LDSM.16.M88.4 R8, [R59] ;  /* 0x000000003b08c83b */ /* 0x0004e20000000200 */
[----:B------:R-:W-:-:S03]  /*4f90*/  VIADD R21, R21, 0x1 ;  /* 0x0000000115157836 */ /* 0x000fc60000000000 */
[----:B------:R2:W4:Y:S04]  /*4fa0*/  @!P4 LDSM.16.M88.4 R4, [R60] ;  /* 0x000000003c04c83b */ /* 0x0005280000000200 */
.L_x_62:
[----:B------:R-:W-:Y:S05]  /*4fb0*/  BSYNC B0 ;  /* 0x0000000000007941 */ /* 0x000fea0003800000 */
.L_x_61:
[----:B--23--:R-:W-:Y:S02]  /*4fc0*/  HADD2.F32 R59, -RZ, R9.H0_H0 ;  /* 0x20000009ff3b7230 */ /* 0x00cfe40000004100 */
[C---:B------:R-:W-:Y:S01]  /*4fd0*/  FMUL R26, R92.reuse, R26 ;  /* 0x0000001a5c1a7220 */ /* 0x040fe20000400000 */
[C---:B------:R-:W-:Y:S01]  /*4fe0*/  FMUL R28, R92.reuse, R28 ;  /* 0x0000001c5c1c7220 */ /* 0x040fe20000400000 */
[C---:B------:R-:W-:Y:S01]  /*4ff0*/  FMUL R30, R92.reuse, R30 ;  /* 0x0000001e5c1e7220 */ /* 0x040fe20000400000 */
[C---:B------:R-:W-:Y:S01]  /*5000*/  FMUL R32, R92.reuse, R32 ;  /* 0x000000205c207220 */ /* 0x040fe20000400000 */
[----:B------:R-:W-:Y:S01]  /*5010*/  FFMA R26, R91, R59, R26 ;  /* 0x0000003b5b1a7223 */ /* 0x000fe2000000001a */
[C---:B------:R-:W-:Y:S01]  /*5020*/  FMUL R34, R92.reuse, R34 ;  /* 0x000000225c227220 */ /* 0x040fe20000400000 */
[----:B------:R-:W-:Y:S01]  /*5030*/  FMUL R36, R92, R36 ;  /* 0x000000245c247220 */ /* 0x000fe20000400000 */
[--C-:B----4-:R-:W-:Y:S02]  /*5040*/  HADD2.F32 R101, -RZ, R7.reuse.H0_H0 ;  /* 0x20000007ff657230 */ /* 0x110fe40000004100 */
[----:B------:R-:W-:Y:S01]  /*5050*/  FMUL R64, R26, 0.70710676908493041992 ;  /* 0x3f3504f31a407820 */ /* 0x000fe20000400000 */
[----:B------:R-:W-:Y:S01]  /*5060*/  FMUL R38, R92, R38 ;  /* 0x000000265c267220 */ /* 0x000fe20000400000 */
[----:B------:R-:W-:-:S02]  /*5070*/  HADD2.F32 R102, -RZ, R7.H1_H1 ;  /* 0x30000007ff667230 */ /* 0x000fc40000004100 */
[----:B------:R-:W-:Y:S01]  /*5080*/  FMUL R24, R92, R24 ;  /* 0x000000185c187220 */ /* 0x000fe20000400000 */
[C---:B------:R-:W-:Y:S01]  /*5090*/  FMUL R59, R64.reuse, R64 ;  /* 0x00000040403b7220 */ /* 0x040fe20000400000 */
[----:B------:R-:W-:Y:S01]  /*50a0*/  FSETP.GE.AND P2, PT, |R64|, 1.0029599666595458984, PT ;  /* 0x3f8060fe4000780b */ /* 0x000fe20003f46200 */
[----:B------:R-:W-:Y:S01]  /*50b0*/  FFMA R101, R91, R101, R38 ;  /* 0x000000655b657223 */ /* 0x000fe20000000026 */
[----:B------:R-:W-:Y:S02]  /*50c0*/  HADD2.F32 R100, -RZ, R8.H1_H1 ;  /* 0x30000008ff647230 */ /* 0x000fe40000004100 */
[----:B------:R-:W-:Y:S01]  /*50d0*/  FMUL R26, R26, 0.5 ;  /* 0x3f0000001a1a7820 */ /* 0x000fe20000400000 */
[----:B------:R-:W-:Y:S01]  /*50e0*/  FSEL R59, |R64|, R59, P2 ;  /* 0x0000003b403b7208 */ /* 0x000fe20001000200 */
[----:B------:R-:W-:Y:S01]  /*50f0*/  FMUL R103, R101, 0.70710676908493041992 ;  /* 0x3f3504f365677820 */ /* 0x000fe20000400000 */
[----:B------:R-:W-:Y:S01]  /*5100*/  FSEL R60, R0, 8.4834944573231041431e-05, P2 ;  /* 0x38b1e96a003c7808 */ /* 0x000fe20001000000 */
[----:B------:R-:W-:Y:S05]  /*5110*/  WARPSYNC.ALL ;  /* 0x0000000000007948 */ /* 0x000fea0003800000 */
[----:B-1----:R-:W-:Y:S01]  /*5120*/  FSEL R62, -R3, -0.00082130916416645050049, P2 ;  /* 0xba574d20033e7808 */ /* 0x002fe20001000100 */
[----:B------:R-:W-:Y:S01]  /*5130*/  FMUL R38, R103, R103 ;  /* 0x0000006767267220 */ /* 0x000fe20000400000 */
[----:B------:R-:W-:Y:S01]  /*5140*/  FSEL R61, R12, 0.0052134888246655464172, P2 ;  /* 0x3baad5ea0c3d7808 */ /* 0x000fe20001000000 */
[----:B------:R-:W-:Y:S01]  /*5150*/  BSSY B0, `(.L_x_66) ;  /* 0x00001c5000007945 */ /* 0x000fe20003800000 */
[----:B------:R-:W-:Y:S01]  /*5160*/  FSEL R63, -R13, -0.026868773624300956726, P2 ;  /* 0xbcdc1be70d3f7808 */ /* 0x000fe20001000100 */
[----:B------:R-:W-:Y:S01]  /*5170*/  FFMA R60, R59, R60, R62 ;  /* 0x0000003c3b3c7223 */ /* 0x000fe2000000003e */
[----:B------:R-:W-:-:S03]  /*5180*/  FSEL R62, -|R64|, R64, P2 ;  /* 0x00000040403e7208 */ /* 0x000fc60001000300 */
[----:B------:R-:W-:Y:S01]  /*5190*/  FFMA R60, R59, R60, R61 ;  /* 0x0000003c3b3c7223 */ /* 0x000fe2000000003d */
[----:B------:R-:W-:-:S03]  /*51a0*/  FSEL R61, R14, 0.11284004896879196167, P2 ;  /* 0x3de718af0e3d7808 */ /* 0x000fc60001000000 */
[----:B------:R-:W-:Y:S01]  /*51b0*/  FFMA R60, R59, R60, R63 ;  /* 0x0000003c3b3c7223 */ /* 0x000fe2000000003f */
[----:B------:R-:W-:-:S03]  /*51c0*/  FSEL R63, R15, -0.37612664699554443359, P2 ;  /* 0xbec093ac0f3f7808 */ /* 0x000fc60001000000 */
[----:B------:R-:W-:Y:S01]  /*51d0*/  FFMA R60, R59, R60, R61 ;  /* 0x0000003c3b3c7223 */ /* 0x000fe2000000003d */
[----:B------:R-:W-:-:S03]  /*51e0*/  FSEL R61, R20, 0.12837915122509002686, P2 ;  /* 0x3e0375d3143d7808 */ /* 0x000fc60001000000 */
[----:B------:R-:W-:-:S04]  /*51f0*/  FFMA R60, R59, R60, R63 ;  /* 0x0000003c3b3c7223 */ /* 0x000fc8000000003f */
[----:B------:R-:W-:Y:S01]  /*5200*/  FFMA R59, R59, R60, R61 ;  /* 0x0000003c3b3b7223 */ /* 0x000fe2000000003d */
[----:B------:R-:W-:-:S03]  /*5210*/  FMUL R60, R92, R27 ;  /* 0x0000001b5c3c7220 */ /* 0x000fc60000400000 */
[----:B------:R-:W-:Y:S01]  /*5220*/  FFMA R59, R59, R62, R62 ;  /* 0x0000003e3b3b7223 */ /* 0x000fe2000000003e */
[----:B------:R-:W-:-:S03]  /*5230*/  HADD2.F32 R62, -RZ, R9.H1_H1 ;  /* 0x30000009ff3e7230 */ /* 0x000fc60000004100 */
[----:B------:R-:W1:Y:S02]  /*5240*/  @P2 MUFU.EX2 R61, R59 ;  /* 0x0000003b003d2308 */ /* 0x000e640000000800 */
[----:B------:R-:W-:-:S04]  /*5250*/  FFMA R27, R91, R62, R60 ;  /* 0x0000003e5b1b7223 */ /* 0x000fc8000000003c */
[C---:B------:R-:W-:Y:S01]  /*5260*/  FMUL R65, R27.reuse, 0.70710676908493041992 ;  /* 0x3f3504f31b417820 */ /* 0x040fe20000400000 */
[----:B------:R-:W-:-:S03]  /*5270*/  FMUL R27, R27, 0.5 ;  /* 0x3f0000001b1b7820 */ /* 0x000fc60000400000 */
[----:B------:R-:W-:Y:S01]  /*5280*/  FMUL R60, R65, R65 ;  /* 0x00000041413c7220 */ /* 0x000fe20000400000 */
[----:B-1----:R-:W-:-:S05]  /*5290*/  @P2 FADD R61, -R61, 1 ;  /* 0x3f8000003d3d2421 */ /* 0x002fca0000000100 */
[----:B------:R-:W-:Y:S02]  /*52a0*/  @P2 LOP3.LUT R59, R61, 0x80000000, R64, 0xb8, !PT ;  /* 0x800000003d3b2812 */ /* 0x000fe400078eb840 */
[----:B------:R-:W-:-:S03]  /*52b0*/  FSETP.GE.AND P2, PT, |R65|, 1.0029599666595458984, PT ;  /* 0x3f8060fe4100780b */ /* 0x000fc60003f46200 */
[----:B------:R-:W-:Y:S01]  /*52c0*/  FADD R59, R59, 1 ;  /* 0x3f8000003b3b7421 */ /* 0x000fe20000000000 */
[----:B------:R-:W-:Y:S02]  /*52d0*/  FSEL R60, |R65|, R60, P2 ;  /* 0x0000003c413c7208 */ /* 0x000fe40001000200 */
[----:B------:R-:W-:Y:S01]  /*52e0*/  FSEL R61, R0, 8.4834944573231041431e-05, P2 ;  /* 0x38b1e96a003d7808 */ /* 0x000fe20001000000 */
[----:B------:R-:W-:Y:S01]  /*52f0*/  FMUL R59, R59, R26 ;  /* 0x0000001a3b3b7220 */ /* 0x000fe20000400000 */
[----:B------:R-:W-:Y:S02]  /*5300*/  FSEL R63, -R3, -0.00082130916416645050049, P2 ;  /* 0xba574d20033f7808 */ /* 0x000fe40001000100 */
[----:B------:R-:W-:Y:S02]  /*5310*/  FSEL R62, R12, 0.0052134888246655464172, P2 ;  /* 0x3baad5ea0c3e7808 */ /* 0x000fe40001000000 */
        /* <DEDUP_REMOVED lines=11> */
[----:B------:R-:W-:-:S03]  /*53d0*/  HADD2.F32 R62, -RZ, R10.H0_H0 ;  /* 0x2000000aff3e7230 */ /* 0x000fc60000004100 */
[----:B------:R-:W-:Y:S02]  /*53e0*/  FFMA R60, R60, R63, R63 ;  /* 0x0000003f3c3c7223 */ /* 0x000fe4000000003f */
[----:B------:R-:W-:Y:S02]  /*53f0*/  FFMA R28, R91, R62, R28 ;  /* 0x0000003e5b1c7223 */ /* 0x000fe4000000001c */
[----:B------:R-:W1:Y:S02]  /*5400*/  @P2 MUFU.EX2 R61, R60 ;  /* 0x0000003c003d2308 */ /* 0x000e640000000800 */
        /* <DEDUP_REMOVED lines=13> */
[----:B------:R-:W-:-:S04]  /*54e0*/  FFMA R61, R62, R61, R63 ;  /* 0x0000003d3e3d7223 */ /* 0x000fc8000000003f */
[----:B------:R-:W-:Y:S01]  /*54f0*/  FFMA R61, R62, R61, R64 ;  /* 0x0000003d3e3d7223 */ /* 0x000fe20000000040 */
[----:B------:R-:W-:-:S03]  /*5500*/  FSEL R64, R14, 0.11284004896879196167, P2 ;  /* 0x3de718af0e407808 */ /* 0x000fc60001000000 */
[----:B------:R-:W-:Y:S01]  /*5510*/  FFMA R61, R62, R61, R66 ;  /* 0x0000003d3e3d7223 */ /* 0x000fe20000000042 */
[----:B------:R-:W-:-:S03]  /*5520*/  FSEL R66, R15, -0.37612664699554443359, P2 ;  /* 0xbec093ac0f427808 */ /* 0x000fc60001000000 */
[----:B------:R-:W-:Y:S01]  /*5530*/  FFMA R61, R62, R61, R64 ;  /* 0x0000003d3e3d7223 */ /* 0x000fe20000000040 */
[----:B------:R-:W-:-:S03]  /*5540*/  FSEL R64, R20, 0.12837915122509002686, P2 ;  /* 0x3e0375d314407808 */ /* 0x000fc60001000000 */
[----:B------:R-:W-:Y:S01]  /*5550*/  FFMA R61, R62, R61, R66 ;  /* 0x0000003d3e3d7223 */ /* 0x000fe20000000042 */
[----:B------:R-:W-:-:S03]  /*5560*/  FSEL R66, -|R67|, R67, P2 ;  /* 0x0000004343427208 */ /* 0x000fc60001000300 */
[----:B------:R-:W-:Y:S01]  /*5570*/  FFMA R61, R62, R61, R64 ;  /* 0x0000003d3e3d7223 */ /* 0x000fe20000000040 */
[----:B------:R-:W-:Y:S02]  /*5580*/  HADD2.F32 R64, -RZ, R10.H1_H1 ;  /* 0x3000000aff407230 */ /* 0x000fe40000004100 */
[----:B------:R-:W-:Y:S01]  /*5590*/  FMUL R62, R92, R29 ;  /* 0x0000001d5c3e7220 */ /* 0x000fe20000400000 */
[----:B------:R-:W-:-:S03]  /*55a0*/  FFMA R61, R61, R66, R66 ;  /* 0x000000423d3d7223 */ /* 0x000fc60000000042 */
[----:B------:R-:W-:Y:S01]  /*55b0*/  FFMA R29, R91, R64, R62 ;  /* 0x000000405b1d7223 */ /* 0x000fe2000000003e */
[----:B------:R-:W1:Y:S03]  /*55c0*/  @P2 MUFU.EX2 R63, R61 ;  /* 0x0000003d003f2308 */ /* 0x000e660000000800 */
        /* <DEDUP_REMOVED lines=10> */
[----:B------:R-:W-:Y:S01]  /*5670*/  FSEL R65, -R3, -0.00082130916416645050049, P2 ;  /* 0xba574d2003417808 */ /* 0x000fe20001000100 */
[----:B------:R-:W-:Y:S01]  /*5680*/  FMUL R28, R101, 0.5 ;  /* 0x3f000000651c7820 */ /* 0x000fe20000400000 */
        /* <DEDUP_REMOVED lines=17> */
[----:B------:R-:W-:Y:S01]  /*57a0*/  FMUL R30, R30, 0.5 ;  /* 0x3f0000001e1e7820 */ /* 0x000fe20000400000 */
[----:B-1----:R-:W-:-:S05]  /*57b0*/  @P2 FADD R63, -R63, 1 ;  /* 0x3f8000003f3f2421 */ /* 0x002fca0000000100 */
[----:B------:R-:W-:Y:S01]  /*57c0*/  @P2 LOP3.LUT R62, R63, 0x80000000, R68, 0xb8, !PT ;  /* 0x800000003f3e2812 */ /* 0x000fe200078eb844 */
[C---:B------:R-:W-:Y:S01]  /*57d0*/  FMUL R63, R70.reuse, R70 ;  /* 0x00000046463f7220 */ /* 0x040fe20000400000 */
        /* <DEDUP_REMOVED lines=174> */
[----:B------:R-:W-:-:S02]  /*62c0*/  FSEL R96, -|R98|, R98, P2 ;  /* 0x0000006262607208 */ /* 0x000fc40001000300 */
[----:B------:R-:W-:Y:S01]  /*62d0*/  F2FP.F16.F32.PACK_AB R29, R68, R29 ;  /* 0x0000001d441d723e */ /* 0x000fe200000000ff */
        /* <DEDUP_REMOVED lines=35> */
[----:B------:R-:W-:-:S04]  /*6510*/  FFMA R71, R70, R71, R96 ;  /* 0x0000004746477223 */ /* 0x000fc80000000060 */
[----:B------:R-:W-:-:S04]  /*6520*/  FFMA R98, R71, R98, R98 ;  /* 0x0000006247627223 */ /* 0x000fc80000000062 */
[----:B------:R-:W1:Y:S02]  /*6530*/  @P2 MUFU.EX2 R70, R98 ;  /* 0x0000006200462308 */ /* 0x000e640000000800 */
        /* <DEDUP_REMOVED lines=22> */
[----:B------:R-:W-:-:S03]  /*66a0*/  FFMA R102, R91, R102, R38 ;  /* 0x000000665b667223 */ /* 0x000fc60000000026 */
[----:B------:R-:W1:Y:S01]  /*66b0*/  @P2 MUFU.EX2 R70, R97 ;  /* 0x0000006100462308 */ /* 0x000e620000000800 */
        /* <DEDUP_REMOVED lines=14> */
[----:B------:R-:W-:-:S02]  /*67a0*/  F2FP.F16.F32.PACK_AB R28, R33, R32 ;  /* 0x00000020211c723e */ /* 0x000fc400000000ff */
[----:B------:R-:W-:Y:S01]  /*67b0*/  IADD3 R32, R57, 0x2200, R56 ;  /* 0x0000220039207810 */ /* 0x000fe20007ffe038 */
        /* <DEDUP_REMOVED lines=17> */
[----:B------:R-:W-:Y:S01]  /*68d0*/  @P2 LOP3.LUT R96, R39, 0x80000000, R99, 0xb8, !PT ;  /* 0x8000000027602812 */ /* 0x000fe200078eb863 */
[----:B------:R-:W-:Y:S01]  /*68e0*/  HADD2.F32 R99, -RZ, R8.H0_H0 ;  /* 0x20000008ff637230 */ /* 0x000fe20000004100 */
[----:B------:R-:W-:-:S03]  /*68f0*/  FSETP.GE.AND P2, PT, |R104|, 1.0029599666595458984, PT ;  /* 0x3f8060fe6800780b */ /* 0x000fc60003f46200 */
[----:B------:R-:W-:Y:S01]  /*6900*/  FADD R96, R96, 1 ;  /* 0x3f80000060607421 */ /* 0x000fe20000000000 */
[----:B------:R-:W-:Y:S01]  /*6910*/  FSEL R25, |R104|, R25, P2 ;  /* 0x0000001968197208 */ /* 0x000fe20001000200 */
[----:B------:R-:W-:Y:S01]  /*6920*/  FFMA R99, R91, R99, R24 ;  /* 0x000000635b637223 */ /* 0x000fe20000000018 */
[----:B------:R-:W-:Y:S01]  /*6930*/  FSEL R38, R0, 8.4834944573231041431e-05, P2 ;  /* 0x38b1e96a00267808 */ /* 0x000fe20001000000 */
[----:B------:R-:W-:Y:S01]  /*6940*/  FMUL R96, R96, R27 ;  /* 0x0000001b60607220 */ /* 0x000fe20000400000 */
[----:B------:R-:W-:Y:S01]  /*6950*/  FSEL R70, -R3, -0.00082130916416645050049, P2 ;  /* 0xba574d2003467808 */ /* 0x000fe20001000100 */
[----:B------:R-:W-:Y:S01]  /*6960*/  FMUL R103, R99, 0.70710676908493041992 ;  /* 0x3f3504f363677820 */ /* 0x000fe20000400000 */
[----:B------:R-:W-:Y:S02]  /*6970*/  FSEL R39, R12, 0.0052134888246655464172, P2 ;  /* 0x3baad5ea0c277808 */ /* 0x000fe40001000000 */
[----:B------:R-:W-:Y:S01]  /*6980*/  FSEL R71, -R13, -0.026868773624300956726, P2 ;  /* 0xbcdc1be70d477808 */ /* 0x000fe20001000100 */
[----:B------:R-:W-:Y:S01]  /*6990*/  FFMA R38, R25, R38, R70 ;  /* 0x0000002619267223 */ /* 0x000fe20000000046 */
[----:B------:R-:W-:Y:S01]  /*69a0*/  FMUL R24, R103, R103 ;  /* 0x0000006767187220 */ /* 0x000fe20000400000 */
[----:B------:R-:W-:-:S02]  /*69b0*/  F2FP.F16.F32.PACK_AB R27, R31, R30 ;  /* 0x0000001e1f1b723e */ /* 0x000fc400000000ff */
[----:B------:R-:W-:Y:S01]  /*69c0*/  FFMA R38, R25, R38, R39 ;  /* 0x0000002619267223 */ /* 0x000fe20000000027 */
[----:B------:R-:W-:Y:S02]  /*69d0*/  FSEL R39, R14, 0.11284004896879196167, P2 ;  /* 0x3de718af0e277808 */ /* 0x000fe40001000000 */
[----:B------:R-:W-:Y:S01]  /*69e0*/  F2FP.F16.F32.PACK_AB R30, R37, R36 ;  /* 0x00000024251e723e */ /* 0x000fe200000000ff */
[----:B------:R-:W-:Y:S01]  /*69f0*/  FFMA R38, R25, R38, R71 ;  /* 0x0000002619267223 */ /* 0x000fe20000000047 */
[----:B------:R-:W-:Y:S02]  /*6a00*/  FSEL R71, R15, -0.37612664699554443359, P2 ;  /* 0xbec093ac0f477808 */ /* 0x000fe40001000000 */
[----:B------:R-:W-:Y:S01]  /*6a10*/  F2FP.F16.F32.PACK_AB R31, R96, R97 ;  /* 0x00000061601f723e */ /* 0x000fe200000000ff */
        /* <DEDUP_REMOVED lines=18> */
[----:B------:R-:W-:-:S03]  /*6b40*/  F2FP.F16.F32.PACK_AB R26, R62, R61 ;  /* 0x0000003d3e1a723e */ /* 0x000fc600000000ff */
        /* <DEDUP_REMOVED lines=12> */
[----:B------:R-:W-:Y:S01]  /*6c10*/  @P2 LOP3.LUT R25, R24, 0x80000000, R103, 0xb8, !PT ;  /* 0x8000000018192812 */ /* 0x000fe200078eb867 */
[----:B------:R-:W-:-:S04]  /*6c20*/  FMUL R24, R99, 0.5 ;  /* 0x3f00000063187820 */ /* 0x000fc80000400000 */
[----:B------:R-:W-:-:S04]  /*6c30*/  FADD R25, R25, 1 ;  /* 0x3f80000019197421 */ /* 0x000fc80000000000 */
[----:B------:R-:W-:Y:S01]  /*6c40*/  FMUL R24, R25, R24 ;  /* 0x0000001819187220 */ /* 0x000fe20000400000 */
[----:B------:R-:W-:-:S04]  /*6c50*/  F2FP.F16.F32.PACK_AB R25, R60, R59 ;  /* 0x0000003b3c19723e */ /* 0x000fc800000000ff */
[----:B------:R-:W-:-:S05]  /*6c60*/  F2FP.F16.F32.PACK_AB R24, R71, R24 ;  /* 0x000000184718723e */ /* 0x000fca00000000ff */
[----:B------:R1:W-:Y:S04]  /*6c70*/  STSM.16.M88.4 [R56+0x2200], R24 ;  /* 0x0022001838007844 */ /* 0x0003e80000000200 */
[----:B------:R1:W-:Y:S01]  /*6c80*/  STSM.16.M88.4 [R32], R28 ;  /* 0x0000001c20007844 */ /* 0x0003e20000000200 */
[----:B------:R-:W-:Y:S01]  /*6c90*/  @!PT LDS RZ, [RZ] ;  /* 0x00000000fffff984 */ /* 0x000fe20000000800 */
[----:B------:R-:W-:Y:S01]  /*6ca0*/  @!PT LDS RZ, [RZ] ;  /* 0x00000000fffff984 */ /* 0x000fe20000000800 */
[----:B------:R-:W-:Y:S01]  /*6cb0*/  @!PT LDS RZ, [RZ] ;  /* 0x00000000fffff984 */ /* 0x000fe20000000800 */
[----:B------:R-:W-:Y:S01]  /*6cc0*/  @!PT LDS RZ, [RZ] ;  /* 0x00000000fffff984 */ /* 0x000fe20000000800 */
[----:B------:R2:W-:Y:S06]  /*6cd0*/  MEMBAR.ALL.CTA ;  /* 0x0000000000007992 */ /* 0x0005ec0000008000 */
[----:B--2---:R-:W2:Y:S02]  /*6ce0*/  FENCE.VIEW.ASYNC.S ;  /* 0x00000000000073c6 */ /* 0x004ea40000000000 */
[----:B--2---:R-:W-:Y:S06]  /*6cf0*/  BAR.SYNC.DEFER_BLOCKING 0x1, 0x100 ;  /* 0x0044000000007b1d */ /* 0x004fec0000010000 */
[----:B------:R-:W-:Y:S05]  /*6d00*/  @P5 BRA `(.L_x_67) ;  /* 0x0000000000245947 */ /* 0x000fea0003800000 */
[----:B------:R-:W-:Y:S02]  /*6d10*/  UIADD3 UR8, UP0, UR42, 0x4f0, URZ ;  /* 0x000004f02a087890 */ /* 0x000fe4000ff1e03f */
[----:B------:R-:W-:Y:S02]  /*6d20*/  UIADD3 UR6, UR46, 0x80, URZ ;  /* 0x000000802e067890 */ /* 0x000fe4000fffe03f */
[----:B------:R-:W-:Y:S02]  /*6d30*/  UIADD3 UR4, UR51, 0x2200, URZ ;  /* 0x0000220033047890 */ /* 0x000fe4000fffe03f */
[----:B------:R-:W-:Y:S01]  /*6d40*/  UIADD3.X UR9, URZ, UR43, URZ, UP0, !UPT ;  /* 0x0000002b3f097290 */ /* 0x000fe200087fe43f */
[----:B------:R-:W-:Y:S01]  /*6d50*/  UMOV UR5, UR45 ;  /* 0x0000002d00057c82 */ /* 0x000fe20008000000 */
[----:B------:R-:W-:-:S07]  /*6d60*/  UMOV UR7, UR47 ;  /* 0x0000002f00077c82 */ /* 0x000fce0008000000 */
[----:B------:R2:W-:Y:S01]  /*6d70*/  UTMASTG.3D [UR4], [UR8] ;  /* 0x00000004080073b5 */ /* 0x0005e20008010000 */
[----:B------:R0:W-:Y:S01]  /*6d80*/  UTMACMDFLUSH ;  /* 0x00000000000079b7 */ /* 0x0001e20000000000 */
[----:B--2---:R-:W-:-:S04]  /*6d90*/  DEPBAR.LE SB0, 0x1 ;  /* 0x000080400000791a */ /* 0x004fc80000000000 */
.L_x_67:
[----:B------:R-:W-:Y:S05]  /*6da0*/  BSYNC B0 ;  /* 0x0000000000007941 */ /* 0x000fea0003800000 */
.L_x_66:
[----:B------:R-:W-:Y:S06]  /*6db0*/  BAR.SYNC.DEFER_BLOCKING 0x1, 0x100 ;  /* 0x0044000000007b1d */ /* 0x000fec0000010000 */
[----:B------:R-:W-:Y:S04]  /*6dc0*/  BSSY B0, `(.L_x_68) ;  /* 0x0000009000007945 */ /* 0x000fe80003800000 */
[----:B------:R-:W-:Y:S05]  /*6dd0*/  @P0 BRA `(.L_x_69) ;  /* 0x00000000001c0947 */ /* 0x000fea0003800000 */
[----:B------:R-:W-:-:S13]  /*6de0*/  ISETP.NE.AND P2, PT, R110, 0x3, PT ;  /* 0x000000036e00780c */ /* 0x000fda0003f45270 */
[----:B------:R-:W-:Y:S05]  /*6df0*/  @!P2 BRA `(.L_x_70) ;  /* 0x000000000004a947 */ /* 0x000fea0003800000 */
[----:B------:R-:W-:Y:S01]  /*6e00*/  BPT.TRAP 0x1 ;  /* 0x000000040000795c */ /* 0x000fe20000300000 */
.L_x_70:
[----:B------:R-:W-:-:S04]  /*6e10*/  ULEA UR4, UR48, UR51, 0x3 ;  /* 0x0000003330047291 */ /* 0x000fc8000f8e183f */
[----:B------:R-:W-:-:S04]  /*6e20*/  UIADD3 UR4, UR4, 0x60, URZ ;  /* 0x0000006004047890 */ /* 0x000fc8000fffe03f */
[----:B------:R-:W-:-:S09]  /*6e30*/  UPRMT UR4, UR52, 0x654, UR4 ;  /* 0x0000065434047896 */ /* 0x000fd20008000004 */
[----:B------:R-:W-:Y:S03]  /*6e40*/  SYNCS.ARRIVE.TRANS64.RED.A1T0 RZ, [UR4], RZ ;  /* 0x000000ffffff79a7 */ /* 0x000fe60008100404 */
.L_x_69:
[----:B------:R-:W-:Y:S05]  /*6e50*/  BSYNC B0 ;  /* 0x0000000000007941 */ /* 0x000fea0003800000 */
.L_x_68:
[----:B------:R-:W-:Y:S01]  /*6e60*/  UIADD3 UR48, UR48, 0x1, URZ ;  /* 0x0000000130307890 */ /* 0x000fe2000fffe03f */
[----:B------:R-:W-:Y:S01]  /*6e70*/  BSSY B0, `(.L_x_71) ;  /* 0x000001c000007945 */ /* 0x000fe20003800000 */
[----:B-1----:R-:W-:Y:S02]  /*6e80*/  MOV R24, R93 ;  /* 0x0000005d00187202 */ /* 0x002fe40000000f00 */
[----:B------:R-:W-:-:S04]  /*6e90*/  UISETP.NE.AND UP0, UPT, UR48, 0x4, UPT ;  /* 0x000000043000788c */ /* 0x000fc8000bf05270 */
[----:B------:R-:W-:Y:S01]  /*6ea0*/  USEL UR48, UR48, URZ, UP0 ;  /* 0x0000003f30307287 */ /* 0x000fe20008000000 */
[----:B------:R-:W-:Y:S11]  /*6eb0*/  @P0 BRA `(.L_x_72) ;  /* 0x00000000005c0947 */ /* 0x000ff60003800000 */
[----:B------:R-:W-:-:S13]  /*6ec0*/  ISETP.NE.AND P2, PT, R110, 0x3, PT ;  /* 0x000000036e00780c */ /* 0x000fda0003f45270 */
[----:B------:R-:W-:Y:S05]  /*6ed0*/  @!P2 BRA `(.L_x_73) ;  /* 0x000000000004a947 */ /* 0x000fea0003800000 */
[----:B------:R-:W-:Y:S01]  /*6ee0*/  BPT.TRAP 0x1 ;  /* 0x000000040000795c */ /* 0x000fe20000300000 */
.L_x_73:
[----:B------:R-:W-:Y:S01]  /*6ef0*/  PLOP3.LUT P2, PT, PT, PT, PT, 0x8, 0x0 ;  /* 0x000000000000781c */ /* 0x000fe20003f4e170 */
[C---:B------:R-:W-:Y:S01]  /*6f00*/  @!P4 IMAD R28, R21.reuse, 0x2000, R58 ;  /* 0x00002000151cc824 */ /* 0x040fe200078e023a */
[----:B------:R-:W-:Y:S01]  /*6f10*/  @!P4 PLOP3.LUT P2, PT, P3, PT, PT, 0x80, 0x0 ;  /* 0x000000000000c81c */ /* 0x000fe20001f4f070 */
[----:B------:R-:W-:Y:S01]  /*6f20*/  BSSY B1, `(.L_x_74) ;  /* 0x0000008000017945 */ /* 0x000fe20003800000 */
[----:B------:R-:W-:Y:S01]  /*6f30*/  LEA R26, R21, UR51, 0x3 ;  /* 0x00000033151a7c11 */ /* 0x000fe2000f8e18ff */
[----:B------:R-:W-:Y:S01]  /*6f40*/  @!P4 VIADD R24, R28, 0x20 ;  /* 0x000000201c18c836 */ /* 0x000fe20000000000 */
[----:B------:R-:W-:-:S09]  /*6f50*/  SHF.L.U32 R27, R93, 0x1f, RZ ;  /* 0x0000001f5d1b7819 */ /* 0x000fd200000006ff */
[----:B------:R-:W-:Y:S01]  /*6f60*/  @P2 IADD3 R24, R28, -0x20, RZ ;  /* 0xffffffe01c182810 */ /* 0x000fe20007ffe0ff */
[----:B------:R-:W1:Y:S04]  /*6f70*/  SYNCS.PHASECHK.TRANS64.TRYWAIT P2, [R26+URZ+0x40], R27 ;  /* 0x0000401b1a0075a7 */ /* 0x000e68000804017f */
[----:B------:R-:W-:Y:S01]  /*6f80*/  @!P4 IMAD.MOV.U32 R25, RZ, RZ, R24 ;  /* 0x000000ffff19c224 */ /* 0x000fe200078e0018 */
[----:B-1----:R-:W-:Y:S06]  /*6f90*/  @!P2 BRA `(.L_x_75) ;  /* 0x000000700068a947 */ /* 0x002fec0003800000 */
.L_x_169:
[----:B------:R-:W-:Y:S05]  /*6fa0*/  BSYNC B1 ;  /* 0x0000000000017941 */ /* 0x000fea0003800000 */
.L_x_74:
[----:B------:R-:W-:Y:S05]  /*6fb0*/  @!P4 WARPSYNC.ALL ;  /* 0x000000000000c948 */ /* 0x000fea0003800000 */
[----:B------:R2:W3:Y:S01]  /*6fc0*/  @!P4 LDSM.16.M88.4 R8, [R28] ;  /* 0x000000001c08c83b */ /* 0x0004e20000000200 */
[----:B------:R-:W-:-:S03]  /*6fd0*/  VIADD R21, R21, 0x1 ;  /* 0x0000000115157836 */ /* 0x000fc60000000000 */
[----:B------:R2:W4:Y:S02]  /*6fe0*/  @!P4 LDSM.16.M88.4 R4, [R25] ;  /* 0x000000001904c83b */ /* 0x0005240000000200 */
[----:B------:R-:W-:-:S04]  /*6ff0*/  ISETP.NE.AND P2, PT, R21, 0x4, PT ;  /* 0x000000041500780c */ /* 0x000fc80003f45270 */
[----:B------:R-:W-:Y:S02]  /*7000*/  SEL R24, RZ, 0x1, P2 ;  /* 0x00000001ff187807 */ /* 0x000fe40001000000 */
[----:B------:R-:W-:Y:S02]  /*7010*/  SEL R21, R21, RZ, P2 ;  /* 0x000000ff15157207 */ /* 0x000fe40001000000 */
[----:B--2---:R-:W-:-:S07]  /*7020*/  LOP3.LUT R24, R93, R24, RZ, 0x3c, !PT ;  /* 0x000000185d187212 */ /* 0x004fce00078e3cff */
.L_x_72:
[----:B------:R-:W-:Y:S05]  /*7030*/  BSYNC B0 ;  /* 0x0000000000007941 */ /* 0x000fea0003800000 */
.L_x_71:
[----:B---3--:R-:W-:Y:S02]  /*7040*/  HADD2.F32 R25, -RZ, R9.H0_H0 ;  /* 0x20000009ff197230 */ /* 0x008fe40000004100 */
[C---:B------:R-:W-:Y:S01]  /*7050*/  FMUL R74, R92.reuse, R74 ;  /* 0x0000004a5c4a7220 */ /* 0x040fe20000400000 */
[C---:B------:R-:W-:Y:S01]  /*7060*/  FMUL R76, R92.reuse, R76 ;  /* 0x0000004c5c4c7220 */ /* 0x040fe20000400000 */
[C---:B------:R-:W-:Y:S01]  /*7070*/  FMUL R78, R92.reuse, R78 ;  /* 0x0000004e5c4e7220 */ /* 0x040fe20000400000 */
[C---:B------:R-:W-:Y:S01]  /*7080*/  FMUL R80, R92.reuse, R80 ;  /* 0x000000505c507220 */ /* 0x040fe20000400000 */
[----:B------:R-:W-:Y:S01]  /*7090*/  FFMA R25, R91, R25, R74 ;  /* 0x000000195b197223 */ /* 0x000fe2000000004a */
[C---:B------:R-:W-:Y:S01]  /*70a0*/  FMUL R86, R92.reuse, R86 ;  /* 0x000000565c567220 */ /* 0x040fe20000400000 */
[----:B------:R-:W-:Y:S01]  /*70b0*/  FMUL R72, R92, R72 ;  /* 0x000000485c487220 */ /* 0x000fe20000400000 */
[----:B------:R-:W-:Y:S05]  /*70c0*/  WARPSYNC.ALL ;  /* 0x0000000000007948 */ /* 0x000fea0003800000 */
[C---:B------:R-:W-:Y:S01]  /*70d0*/  FMUL R31, R25.reuse, 0.70710676908493041992 ;  /* 0x3f3504f3191f7820 */ /* 0x040fe20000400000 */
[----:B------:R-:W-:Y:S01]  /*70e0*/  FMUL R25, R25, 0.5 ;  /* 0x3f00000019197820 */ /* 0x000fe20000400000 */
[----:B------:R-:W-:Y:S02]  /*70f0*/  BSSY B0, `(.L_x_76) ;  /* 0x00001d3000007945 */ /* 0x000fe40003800000 */
[C---:B-1----:R-:W-:Y:S01]  /*7100*/  FMUL R26, R31.reuse, R31 ;  /* 0x0000001f1f1a7220 */ /* 0x042fe20000400000 */
[----:B------:R-:W-:-:S04]  /*7110*/  FSETP.GE.AND P2, PT, |R31|, 1.0029599666595458984, PT ;  /* 0x3f8060fe1f00780b */ /* 0x000fc80003f46200 */
[----:B------:R-:W-:Y:S02]  /*7120*/  FSEL R26, |R31|, R26, P2 ;  /* 0x0000001a1f1a7208 */ /* 0x000fe40001000200 */
[----:B------:R-:W-:Y:S02]  /*7130*/  FSEL R27, R0, 8.4834944573231041431e-05, P2 ;  /* 0x38b1e96a001b7808 */ /* 0x000fe40001000000 */
        /* <DEDUP_REMOVED lines=58> */
[----:B------:R-:W-:Y:S01]  /*74e0*/  FMUL R32, R92, R77 ;  /* 0x0000004d5c207220 */ /* 0x000fe20000400000 */
[----:B----4-:R-:W-:-:S02]  /*74f0*/  HADD2.F32 R77, -RZ, R6.H1_H1 ;  /* 0x30000006ff4d7230 */ /* 0x010fc40000004100 */
        /* <DEDUP_REMOVED lines=9> */
[----:B------:R-:W-:-:S03]  /*7590*/  HADD2.F32 R31, -RZ, R10.H1_H1 ;  /* 0x3000000aff1f7230 */ /* 0x000fc60000004100 */
        /* <DEDUP_REMOVED lines=27> */
[----:B------:R-:W-:Y:S01]  /*7750*/  FFMA R33, R91, R33, R78 ;  /* 0x000000215b217223 */ /* 0x000fe2000000004e */
[----:B------:R-:W-:Y:S01]  /*7760*/  HADD2.F32 R78, -RZ, R7.H1_H1 ;  /* 0x30000007ff4e7230 */ /* 0x000fe20000004100 */
        /* <DEDUP_REMOVED lines=84> */
[----:B------:R-:W-:Y:S01]  /*7cb0*/  FMUL R64, R39, 0.70710676908493041992 ;  /* 0x3f3504f327407820 */ /* 0x000fe20000400000 */
        /* <DEDUP_REMOVED lines=23> */
[----:B------:R-:W-:-:S03]  /*7e30*/  HADD2.F32 R62, -RZ, R5.H0_H0 ;  /* 0x20000005ff3e7230 */ /* 0x000fc60000004100 */
[----:B------:R-:W1:Y:S02]  /*7e40*/  @P2 MUFU.EX2 R61, R59 ;  /* 0x0000003b003d2308 */ /* 0x000e640000000800 */
[----:B------:R-:W-:-:S04]  /*7e50*/  FFMA R60, R91, R62, R60 ;  /* 0x0000003e5b3c7223 */ /* 0x000fc8000000003c */
        /* <DEDUP_REMOVED lines=82> */
[----:B------:R-:W-:-:S04]  /*8380*/  FMUL R71, R77, 0.70710676908493041992 ;  /* 0x3f3504f34d477820 */ /* 0x000fc80000400000 */
        /* <DEDUP_REMOVED lines=21> */
[----:B------:R-:W-:Y:S01]  /*84e0*/  FFMA R74, R67, R70, R70 ;  /* 0x00000046434a7223 */ /* 0x000fe20000000046 */
[----:B------:R-:W-:-:S03]  /*84f0*/  HADD2.F32 R67, -RZ, R7.H0_H0 ;  /* 0x20000007ff437230 */ /* 0x000fc60000004100 */
[----:B------:R-:W1:Y:S02]  /*8500*/  @P2 MUFU.EX2 R66, R74 ;  /* 0x0000004a00422308 */ /* 0x000e640000000800 */
[----:B------:R-:W-:-:S04]  /*8510*/  FFMA R86, R91, R67, R86 ;  /* 0x000000435b567223 */ /* 0x000fc80000000056 */
[----:B------:R-:W-:Y:S01]  /*8520*/  FMUL R76, R86, 0.70710676908493041992 ;  /* 0x3f3504f3564c7820 */ /* 0x000fe20000400000 */
        /* <DEDUP_REMOVED lines=98> */
[----:B------:R-:W-:Y:S01]  /*8b50*/  FMUL R68, R30, R29 ;  /* 0x0000001d1e447220 */ /* 0x000fe20000400000 */
[----:B------:R-:W-:Y:S02]  /*8b60*/  FMUL R30, R86, 0.5 ;  /* 0x3f000000561e7820 */ /* 0x000fe40000400000 */
[----:B------:R-:W-:Y:S02]  /*8b70*/  FFMA R67, R67, R70, R70 ;  /* 0x0000004643437223 */ /* 0x000fe40000000046 */
[----:B------:R-:W-:Y:S01]  /*8b80*/  FMUL R38, R75, R30 ;  /* 0x0000001e4b267220 */ /* 0x000fe20000400000 */
[----:B------:R-:W-:Y:S01]  /*8b90*/  F2FP.F16.F32.PACK_AB R30, R31, R68 ;  /* 0x000000441f1e723e */ /* 0x000fe200000000ff */
[----:B------:R-:W1:Y:S01]  /*8ba0*/  @P2 MUFU.EX2 R66, R67 ;  /* 0x0000004300422308 */ /* 0x000e620000000800 */
[----:B------:R-:W-:Y:S02]  /*8bb0*/  F2FP.F16.F32.PACK_AB R31, R36, R33 ;  /* 0x00000021241f723e */ /* 0x000fe400000000ff */
[----:B------:R-:W-:Y:S01]  /*8bc0*/  F2FP.F16.F32.PACK_AB R33, R63, R60 ;  /* 0x0000003c3f21723e */ /* 0x000fe200000000ff */
[----:B-1----:R-:W-:-:S05]  /*8bd0*/  @P2 FADD R66, -R66, 1 ;  /* 0x3f80000042422421 */ /* 0x002fca0000000100 */
[----:B------:R-:W-:Y:S01]  /*8be0*/  @P2 LOP3.LUT R67, R66, 0x80000000, R79, 0xb8, !PT ;  /* 0x8000000042432812 */ /* 0x000fe200078eb84f */
[----:B------:R-:W-:Y:S01]  /*8bf0*/  FMUL R66, R26, R25 ;  /* 0x000000191a427220 */ /* 0x000fe20000400000 */
[----:B------:R-:W-:Y:S01]  /*8c00*/  FMUL R26, R39, 0.5 ;  /* 0x3f000000271a7820 */ /* 0x000fe20000400000 */
[----:B------:R-:W-:Y:S02]  /*8c10*/  FMUL R25, R77, 0.5 ;  /* 0x3f0000004d197820 */ /* 0x000fe40000400000 */
[----:B------:R-:W-:Y:S01]  /*8c20*/  FADD R67, R67, 1 ;  /* 0x3f80000043437421 */ /* 0x000fe20000000000 */
[----:B------:R-:W-:Y:S01]  /*8c30*/  FMUL R59, R59, R26 ;  /* 0x0000001a3b3b7220 */ /* 0x000fe20000400000 */
[----:B------:R-:W-:Y:S01]  /*8c40*/  FMUL R35, R74, R25 ;  /* 0x000000194a237220 */ /* 0x000fe20000400000 */
[----:B------:R-:W-:Y:S01]  /*8c50*/  FMUL R25, R78, 0.5 ;  /* 0x3f0000004e197820 */ /* 0x000fe20000400000 */
[----:B------:R-:W-:Y:S01]  /*8c60*/  FMUL R26, R72, 0.5 ;  /* 0x3f000000481a7820 */ /* 0x000fe20000400000 */
[----:B------:R-:W-:-:S02]  /*8c70*/  F2FP.F16.F32.PACK_AB R29, R27, R66 ;  /* 0x000000421b1d723e */ /* 0x000fc400000000ff */
[----:B------:R-:W-:Y:S01]  /*8c80*/  FMUL R25, R76, R25 ;  /* 0x000000194c197220 */ /* 0x000fe20000400000 */
[----:B------:R-:W-:Y:S01]  /*8c90*/  FMUL R26, R67, R26 ;  /* 0x0000001a431a7220 */ /* 0x000fe20000400000 */
[----:B------:R-:W-:Y:S02]  /*8ca0*/  F2FP.F16.F32.PACK_AB R34, R35, R34 ;  /* 0x000000222322723e */ /* 0x000fe400000000ff */
[----:B------:R-:W-:Y:S02]  /*8cb0*/  F2FP.F16.F32.PACK_AB R32, R59, R32 ;  /* 0x000000203b20723e */ /* 0x000fe400000000ff */
[----:B------:R-:W-:Y:S02]  /*8cc0*/  F2FP.F16.F32.PACK_AB R35, R25, R38 ;  /* 0x000000261923723e */ /* 0x000fe400000000ff */
[----:B------:R-:W-:Y:S02]  /*8cd0*/  F2FP.F16.F32.PACK_AB R28, R71, R26 ;  /* 0x0000001a471c723e */ /* 0x000fe400000000ff */
[----:B------:R-:W-:-:S03]  /*8ce0*/  IADD3 R25, R57, 0x4200, R56 ;  /* 0x0000420039197810 */ /* 0x000fc60007ffe038 */
        /* <DEDUP_REMOVED lines=19> */
.L_x_77:
[----:B------:R-:W-:Y:S05]  /*8e20*/  BSYNC B0 ;  /* 0x0000000000007941 */ /* 0x000fea0003800000 */
.L_x_76:
[----:B------:R-:W-:Y:S06]  /*8e30*/  BAR.SYNC.DEFER_BLOCKING 0x1, 0x100 ;  /* 0x0044000000007b1d */ /* 0x000fec0000010000 */
[----:B------:R-:W-:Y:S04]  /*8e40*/  BSSY B0, `(.L_x_78) ;  /* 0x0000009000007945 */ /* 0x000fe80003800000 */
[----:B------:R-:W-:Y:S05]  /*8e50*/  @P0 BRA `(.L_x_79) ;  /* 0x00000000001c0947 */ /* 0x000fea0003800000 */
[----:B------:R-:W-:-:S13]  /*8e60*/  ISETP.NE.AND P2, PT, R110, 0x3, PT ;  /* 0x000000036e00780c */ /* 0x000fda0003f45270 */
[----:B------:R-:W-:Y:S05]  /*8e70*/  @!P2 BRA `(.L_x_80) ;  /* 0x000000000004a947 */ /* 0x000fea0003800000 */
[----:B------:R-:W-:Y:S01]  /*8e80*/  BPT.TRAP 0x1 ;  /* 0x000000040000795c */ /* 0x000fe20000300000 */
.L_x_80:
[----:B------:R-:W-:-:S04]  /*8e90*/  ULEA UR4, UR48, UR51, 0x3 ;  /* 0x0000003330047291 */ /* 0x000fc8000f8e183f */
[----:B------:R-:W-:-:S04]  /*8ea0*/  UIADD3 UR4, UR4, 0x60, URZ ;  /* 0x0000006004047890 */ /* 0x000fc8000fffe03f */
[----:B------:R-:W-:-:S09]  /*8eb0*/  UPRMT UR4, UR52, 0x654, UR4 ;  /* 0x0000065434047896 */ /* 0x000fd20008000004 */
[----:B------:R-:W-:Y:S03]  /*8ec0*/  SYNCS.ARRIVE.TRANS64.RED.A1T0 RZ, [UR4], RZ ;  /* 0x000000ffffff79a7 */ /* 0x000fe60008100404 */
.L_x_79:
[----:B------:R-:W-:Y:S05]  /*8ed0*/  BSYNC B0 ;  /* 0x0000000000007941 */ /* 0x000fea0003800000 */
.L_x_78:
[----:B------:R-:W-:Y:S01]  /*8ee0*/  UIADD3 UR4, UR48, 0x1, URZ ;  /* 0x0000000130047890 */ /* 0x000fe2000fffe03f */
[----:B------:R-:W-:Y:S03]  /*8ef0*/  BSSY B0, `(.L_x_81) ;  /* 0x0000015000007945 */ /* 0x000fe60003800000 */
[----:B------:R-:W-:-:S04]  /*8f00*/  UISETP.NE.AND UP0, UPT, UR4, 0x4, UPT ;  /* 0x000000040400788c */ /* 0x000fc8000bf05270 */
[----:B------:R-:W-:Y:S01]  /*8f10*/  USEL UR48, UR4, URZ, UP0 ;  /* 0x0000003f04307287 */ /* 0x000fe20008000000 */
[----:B------:R-:W-:Y:S11]  /*8f20*/  @P0 BRA `(.L_x_82) ;  /* 0x0000000000440947 */ /* 0x000ff60003800000 */
[----:B------:R-:W-:-:S13]  /*8f30*/  ISETP.NE.AND P2, PT, R110, 0x3, PT ;  /* 0x000000036e00780c */ /* 0x000fda0003f45270 */
[----:B------:R-:W-:Y:S05]  /*8f40*/  @!P2 BRA `(.L_x_83) ;  /* 0x000000000004a947 */ /* 0x000fea0003800000 */
[----:B------:R-:W-:Y:S01]  /*8f50*/  BPT.TRAP 0x1 ;  /* 0x000000040000795c */ /* 0x000fe20000300000 */
.L_x_83:
[----:B-1----:R-:W-:Y:S01]  /*8f60*/  SHF.L.U32 R25, R24, 0x1f, RZ ;  /* 0x0000001f18197819 */ /* 0x002fe200000006ff */
[----:B------:R-:W-:Y:S01]  /*8f70*/  BSSY B1, `(.L_x_84) ;  /* 0x0000009000017945 */ /* 0x000fe20003800000 */
[C---:B------:R-:W-:Y:S02]  /*8f80*/  LEA R26, R21.reuse, UR51, 0x3 ;  /* 0x00000033151a7c11 */ /* 0x040fe4000f8e18ff */
[----:B------:R-:W-:Y:S02]  /*8f90*/  PLOP3.LUT P2, PT, PT, PT, PT, 0x8, 0x0 ;  /* 0x000000000000781c */ /* 0x000fe40003f4e170 */
[----:B------:R-:W-:Y:S01]  /*8fa0*/  @!P4 PLOP3.LUT P2, PT, P3, PT, PT, 0x80, 0x0 ;  /* 0x000000000000c81c */ /* 0x000fe20001f4f070 */
[----:B------:R-:W1:Y:S01]  /*8fb0*/  SYNCS.PHASECHK.TRANS64.TRYWAIT P3, [R26+URZ+0x40], R25 ;  /* 0x000040191a0075a7 */ /* 0x000e62000806017f */
[----:B------:R-:W-:-:S05]  /*8fc0*/  @!P4 LEA R21, R21, R58, 0xd ;  /* 0x0000003a1515c211 */ /* 0x000fca00078e68ff */
[----:B------:R-:W-:-:S06]  /*8fd0*/  @!P4 VIADD R24, R21, 0x20 ;  /* 0x000000201518c836 */ /* 0x000fcc0000000000 */
[----:B------:R-:W-:Y:S01]  /*8fe0*/  @P2 VIADD R24, R21, 0xffffffe0 ;  /* 0xffffffe015182836 */ /* 0x000fe20000000000 */
[----:B-1----:R-:W-:Y:S06]  /*8ff0*/  @!P3 BRA `(.L_x_85) ;  /* 0x000000500064b947 */ /* 0x002fec0003800000 */
.L_x_170:
[----:B------:R-:W-:Y:S05]  /*9000*/  BSYNC B1 ;  /* 0x0000000000017941 */ /* 0x000fea0003800000 */
.L_x_84:
[----:B------:R-:W-:Y:S05]  /*9010*/  @!P4 WARPSYNC.ALL ;  /* 0x000000000000c948 */ /* 0x000fea0003800000 */
[----:B------:R2:W3:Y:S04]  /*9020*/  @!P4 LDSM.16.M88.4 R8, [R21] ;  /* 0x000000001508c83b */ /* 0x0004e80000000200 */
[----:B------:R2:W4:Y:S02]  /*9030*/  @!P4 LDSM.16.M88.4 R4, [R24] ;  /* 0x000000001804c83b */ /* 0x0005240000000200 */
.L_x_82:
[----:B------:R-:W-:Y:S05]  /*9040*/  BSYNC B0 ;  /* 0x0000000000007941 */ /* 0x000fea0003800000 */
.L_x_81:
[----:B--23--:R-:W-:Y:S02]  /*9050*/  HADD2.F32 R24, -RZ, R8.H0_H0 ;  /* 0x20000008ff187230 */ /* 0x00cfe40000004100 */
[C---:B------:R-:W-:Y:S01]  /*9060*/  FMUL R40, R92.reuse, R40 ;  /* 0x000000285c287220 */ /* 0x040fe20000400000 */
[C---:B------:R-:W-:Y:S01]  /*9070*/  FMUL R42, R92.reuse, R42 ;  /* 0x0000002a5c2a7220 */ /* 0x040fe20000400000 */
[----:B-1----:R-:W-:Y:S02]  /*9080*/  HADD2.F32 R30, -RZ, R9.H1_H1 ;  /* 0x30000009ff1e7230 */ /* 0x002fe40000004100 */
[C---:B------:R-:W-:Y:S01]  /*9090*/  FMUL R44, R92.reuse, R44 ;  /* 0x0000002c5c2c7220 */ /* 0x040fe20000400000 */
[----:B------:R-:W-:Y:S01]  /*90a0*/  FFMA R21, R91, R24, R40 ;  /* 0x000000185b157223 */ /* 0x000fe20000000028 */
[----:B------:R-:W-:Y:S02]  /*90b0*/  HADD2.F32 R34, -RZ, R11.H0_H0 ;  /* 0x2000000bff227230 */ /* 0x000fe40000004100 */
[C---:B------:R-:W-:Y:S01]  /*90c0*/  FMUL R49, R92.reuse, R49 ;  /* 0x000000315c317220 */ /* 0x040fe20000400000 */
[C---:B------:R-:W-:Y:S01]  /*90d0*/  FMUL R50, R92.reuse, R50 ;  /* 0x000000325c327220 */ /* 0x040fe20000400000 */
[C---:B------:R-:W-:Y:S01]  /*90e0*/  FMUL R29, R21.reuse, 0.70710676908493041992 ;  /* 0x3f3504f3151d7820 */ /* 0x040fe20000400000 */
[C---:B------:R-:W-:Y:S01]  /*90f0*/  FMUL R51, R92.reuse, R51 ;  /* 0x000000335c337220 */ /* 0x040fe20000400000 */
[----:B------:R-:W-:Y:S01]  /*9100*/  FMUL R55, R92, R55 ;  /* 0x000000375c377220 */ /* 0x000fe20000400000 */
[----:B------:R-:W-:Y:S01]  /*9110*/  FMUL R21, R21, 0.5 ;  /* 0x3f00000015157820 */ /* 0x000fe20000400000 */
[C---:B------:R-:W-:Y:S01]  /*9120*/  FMUL R24, R29.reuse, R29 ;  /* 0x0000001d1d187220 */ /* 0x040fe20000400000 */
[C---:B------:R-:W-:Y:S01]  /*9130*/  FSETP.GE.AND P2, PT, |R29|.reuse, 1.0029599666595458984, PT ;  /* 0x3f8060fe1d00780b */ /* 0x040fe20003f46200 */
[----:B------:R-:W-:Y:S05]  /*9140*/  WARPSYNC.ALL ;  /* 0x0000000000007948 */ /* 0x000fea0003800000 */
[----:B------:R-:W-:Y:S01]  /*9150*/  FSEL R24, |R29|, R24, P2 ;  /* 0x000000181d187208 */ /* 0x000fe20001000200 */
[----:B------:R-:W-:Y:S01]  /*9160*/  BSSY B0, `(.L_x_86) ;  /* 0x00001cd000007945 */ /* 0x000fe20003800000 */
[----:B------:R-:W-:-:S02]  /*9170*/  FSEL R25, R0, 8.4834944573231041431e-05, P2 ;  /* 0x38b1e96a00197808 */ /* 0x000fc40001000000 */
[----:B------:R-:W-:Y:S02]  /*9180*/  FSEL R27, -R3, -0.00082130916416645050049, P2 ;  /* 0xba574d20031b7808 */ /* 0x000fe40001000100 */
[----:B------:R-:W-:Y:S02]  /*9190*/  FSEL R26, R12, 0.0052134888246655464172, P2 ;  /* 0x3baad5ea0c1a7808 */ /* 0x000fe40001000000 */
[----:B------:R-:W-:Y:S01]  /*91a0*/  FSEL R28, -R13, -0.026868773624300956726, P2 ;  /* 0xbcdc1be70d1c7808 */ /* 0x000fe20001000100 */
[C---:B------:R-:W-:Y:S01]  /*91b0*/  FFMA R25, R24.reuse, R25, R27 ;  /* 0x0000001918197223 */ /* 0x040fe2000000001b */
[----:B------:R-:W-:Y:S02]  /*91c0*/  FSEL R27, -|R29|, R29, P2 ;  /* 0x0000001d1d1b7208 */ /* 0x000fe40001000300 */
        /* <DEDUP_REMOVED lines=8> */
[----:B------:R-:W-:Y:S02]  /*9250*/  HADD2.F32 R28, -RZ, R9.H0_H0 ;  /* 0x20000009ff1c7230 */ /* 0x000fe40000004100 */
[----:B------:R-:W-:Y:S01]  /*9260*/  FMUL R9, R92, R43 ;  /* 0x0000002b5c097220 */ /* 0x000fe20000400000 */
[----:B------:R-:W-:Y:S01]  /*9270*/  FFMA R24, R24, R25, R26 ;  /* 0x0000001918187223 */ /* 0x000fe2000000001a */
[----:B------:R-:W-:Y:S02]  /*9280*/  HADD2.F32 R26, -RZ, R8.H1_H1 ;  /* 0x30000008ff1a7230 */ /* 0x000fe40000004100 */
[----:B------:R-:W-:Y:S01]  /*9290*/  FMUL R25, R92, R41 ;  /* 0x000000295c197220 */ /* 0x000fe20000400000 */
[C---:B------:R-:W-:Y:S01]  /*92a0*/  FFMA R8, R91.reuse, R28, R42 ;  /* 0x0000001c5b087223 */ /* 0x040fe2000000002a */
[----:B------:R-:W-:Y:S01]  /*92b0*/  FFMA R24, R24, R27, R27 ;  /* 0x0000001b18187223 */ /* 0x000fe2000000001b */
[C---:B------:R-:W-:Y:S01]  /*92c0*/  FFMA R9, R91.reuse, R30, R9 ;  /* 0x0000001e5b097223 */ /* 0x040fe20000000009 */
[----:B------:R-:W-:Y:S01]  /*92d0*/  FFMA R25, R91, R26, R25 ;  /* 0x0000001a5b197223 */ /* 0x000fe20000000019 */
[----:B------:R-:W-:Y:S01]  /*92e0*/  FMUL R40, R8, 0.70710676908493041992 ;  /* 0x3f3504f308287820 */ /* 0x000fe20000400000 */
[----:B------:R-:W1:Y:S01]  /*92f0*/  @P2 MUFU.EX2 R27, R24 ;  /* 0x00000018001b2308 */ /* 0x000e620000000800 */
[----:B------:R-:W-:Y:S01]  /*9300*/  FMUL R43, R9, 0.70710676908493041992 ;  /* 0x3f3504f3092b7820 */ /* 0x000fe20000400000 */
[----:B------:R-:W-:Y:S01]  /*9310*/  FMUL R38, R25, 0.70710676908493041992 ;  /* 0x3f3504f319267820 */ /* 0x000fe20000400000 */
[C---:B------:R-:W-:Y:S01]  /*9320*/  FMUL R28, R40.reuse, R40 ;  /* 0x00000028281c7220 */ /* 0x040fe20000400000 */
[----:B------:R-:W-:Y:S01]  /*9330*/  FSETP.GE.AND P3, PT, |R40|, 1.0029599666595458984, PT ;  /* 0x3f8060fe2800780b */ /* 0x000fe20003f66200 */
[C---:B------:R-:W-:Y:S01]  /*9340*/  FMUL R30, R43.reuse, R43 ;  /* 0x0000002b2b1e7220 */ /* 0x040fe20000400000 */
[----:B------:R-:W-:Y:S01]  /*9350*/  FMUL R26, R38, R38 ;  /* 0x00000026261a7220 */ /* 0x000fe20000400000 */
[----:B------:R-:W-:Y:S01]  /*9360*/  FSETP.GE.AND P4, PT, |R43|, 1.0029599666595458984, PT ;  /* 0x3f8060fe2b00780b */ /* 0x000fe20003f86200 */
[----:B------:R-:W-:Y:S01]  /*9370*/  FMUL R8, R8, 0.5 ;  /* 0x3f00000008087820 */ /* 0x000fe20000400000 */
[----:B------:R-:W-:Y:S01]  /*9380*/  FSEL R28, |R40|, R28, P3 ;  /* 0x0000001c281c7208 */ /* 0x000fe20001800200 */
[----:B------:R-:W-:Y:S01]  /*9390*/  FMUL R25, R25, 0.5 ;  /* 0x3f00000019197820 */ /* 0x000fe20000400000 */
[----:B------:R-:W-:Y:S01]  /*93a0*/  FSEL R31, R0, 8.4834944573231041431e-05, P3 ;  /* 0x38b1e96a001f7808 */ /* 0x000fe20001800000 */
[----:B------:R-:W-:Y:S01]  /*93b0*/  FMUL R9, R9, 0.5 ;  /* 0x3f00000009097820 */ /* 0x000fe20000400000 */
[----:B------:R-:W-:-:S02]  /*93c0*/  FSEL R33, -R3, -0.00082130916416645050049, P3 ;  /* 0xba574d2003217808 */ /* 0x000fc40001800100 */
[----:B------:R-:W-:Y:S01]  /*93d0*/  FSEL R30, |R43|, R30, P4 ;  /* 0x0000001e2b1e7208 */ /* 0x000fe20002000200 */
[----:B-1----:R-:W-:Y:S02]  /*93e0*/  @P2 FADD R27, -R27, 1 ;  /* 0x3f8000001b1b2421 */ /* 0x002fe40000000100 */
[----:B------:R-:W-:Y:S01]  /*93f0*/  FFMA R33, R28, R31, R33 ;  /* 0x0000001f1c217223 */ /* 0x000fe20000000021 */
[----:B------:R-:W-:Y:S02]  /*9400*/  FSEL R37, R0, 8.4834944573231041431e-05, P4 ;  /* 0x38b1e96a00257808 */ /* 0x000fe40002000000 */
[----:B------:R-:W-:Y:S02]  /*9410*/  FSEL R39, -R3, -0.00082130916416645050049, P4 ;  /* 0xba574d2003277808 */ /* 0x000fe40002000100 */
[----:B------:R-:W-:Y:S02]  /*9420*/  @P2 LOP3.LUT R24, R27, 0x80000000, R29, 0xb8, !PT ;  /* 0x800000001b182812 */ /* 0x000fe400078eb81d */
[----:B------:R-:W-:Y:S01]  /*9430*/  FSETP.GE.AND P2, PT, |R38|, 1.0029599666595458984, PT ;  /* 0x3f8060fe2600780b */ /* 0x000fe20003f46200 */
[----:B------:R-:W-:Y:S01]  /*9440*/  FFMA R37, R30, R37, R39 ;  /* 0x000000251e257223 */ /* 0x000fe20000000027 */
[----:B------:R-:W-:Y:S01]  /*9450*/  FSEL R35, R12, 0.0052134888246655464172, P3 ;  /* 0x3baad5ea0c237808 */ /* 0x000fe20001800000 */
[----:B------:R-:W-:Y:S01]  /*9460*/  FADD R24, R24, 1 ;  /* 0x3f80000018187421 */ /* 0x000fe20000000000 */
[----:B------:R-:W-:-:S02]  /*9470*/  FSEL R26, |R38|, R26, P2 ;  /* 0x0000001a261a7208 */ /* 0x000fc40001000200 */
[----:B------:R-:W-:Y:S01]  /*9480*/  FSEL R27, R0, 8.4834944573231041431e-05, P2 ;  /* 0x38b1e96a001b7808 */ /* 0x000fe20001000000 */
[----:B------:R-:W-:Y:S01]  /*9490*/  FFMA R33, R28, R33, R35 ;  /* 0x000000211c217223 */ /* 0x000fe20000000023 */
[----:B------:R-:W-:Y:S01]  /*94a0*/  FSEL R29, -R3, -0.00082130916416645050049, P2 ;  /* 0xba574d20031d7808 */ /* 0x000fe20001000100 */
[----:B------:R-:W-:Y:S01]  /*94b0*/  FMUL R21, R24, R21 ;  /* 0x0000001518157220 */ /* 0x000fe20000400000 */
[C---:B------:R-:W-:Y:S02]  /*94c0*/  FSEL R31, -R13.reuse, -0.026868773624300956726, P2 ;  /* 0xbcdc1be70d1f7808 */ /* 0x040fe40001000100 */
[----:B------:R-:W-:Y:S01]  /*94d0*/  FSEL R41, R12, 0.0052134888246655464172, P4 ;  /* 0x3baad5ea0c297808 */ /* 0x000fe20002000000 */
[----:B------:R-:W-:Y:S01]  /*94e0*/  FFMA R27, R26, R27, R29 ;  /* 0x0000001b1a1b7223 */ /* 0x000fe2000000001d */
[----:B------:R-:W-:Y:S02]  /*94f0*/  FSEL R29, R12, 0.0052134888246655464172, P2 ;  /* 0x3baad5ea0c1d7808 */ /* 0x000fe40001000000 */
[C---:B------:R-:W-:Y:S01]  /*9500*/  FSEL R35, -R13.reuse, -0.026868773624300956726, P3 ;  /* 0xbcdc1be70d237808 */ /* 0x040fe20001800100 */
[----:B------:R-:W-:Y:S01]  /*9510*/  FFMA R41, R30, R37, R41 ;  /* 0x000000251e297223 */ /* 0x000fe20000000029 */
[----:B------:R-:W-:Y:S01]  /*9520*/  FSEL R37, R14, 0.11284004896879196167, P3 ;  /* 0x3de718af0e257808 */ /* 0x000fe20001800000 */
[----:B------:R-:W-:Y:S01]  /*9530*/  FFMA R27, R26, R27, R29 ;  /* 0x0000001b1a1b7223 */ /* 0x000fe2000000001d */
[----:B------:R-:W-:Y:S01]  /*9540*/  FSEL R29, R14, 0.11284004896879196167, P2 ;  /* 0x3de718af0e1d7808 */ /* 0x000fe20001000000 */
[----:B------:R-:W-:Y:S01]  /*9550*/  FFMA R33, R28, R33, R35 ;  /* 0x000000211c217223 */ /* 0x000fe20000000023 */
[----:B------:R-:W-:Y:S01]  /*9560*/  FSEL R39, -R13, -0.026868773624300956726, P4 ;  /* 0xbcdc1be70d277808 */ /* 0x000fe20002000100 */
[----:B------:R-:W-:Y:S01]  /*9570*/  FFMA R27, R26, R27, R31 ;  /* 0x0000001b1a1b7223 */ /* 0x000fe2000000001f */
[C---:B------:R-:W-:Y:S01]  /*9580*/  FSEL R31, R15.reuse, -0.37612664699554443359, P2 ;  /* 0xbec093ac0f1f7808 */ /* 0x040fe20001000000 */
[----:B------:R-:W-:Y:S01]  /*9590*/  FFMA R33, R28, R33, R37 ;  /* 0x000000211c217223 */ /* 0x000fe20000000025 */
[----:B------:R-:W-:Y:S01]  /*95a0*/  FSEL R35, R15, -0.37612664699554443359, P3 ;  /* 0xbec093ac0f237808 */ /* 0x000fe20001800000 */
[----:B------:R-:W-:Y:S01]  /*95b0*/  FFMA R27, R26, R27, R29 ;  /* 0x0000001b1a1b7223 */ /* 0x000fe2000000001d */
[----:B------:R-:W-:Y:S01]  /*95c0*/  FSEL R29, R20, 0.12837915122509002686, P2 ;  /* 0x3e0375d3141d7808 */ /* 0x000fe20001000000 */
[----:B------:R-:W-:Y:S01]  /*95d0*/  FFMA R39, R30, R41, R39 ;  /* 0x000000291e277223 */ /* 0x000fe20000000027 */
[----:B------:R-:W-:Y:S01]  /*95e0*/  FSEL R37, R14, 0.11284004896879196167, P4 ;  /* 0x3de718af0e257808 */ /* 0x000fe20002000000 */
[----:B------:R-:W-:Y:S01]  /*95f0*/  FFMA R27, R26, R27, R31 ;  /* 0x0000001b1a1b7223 */ /* 0x000fe2000000001f */
[----:B------:R-:W-:Y:S01]  /*9600*/  FFMA R33, R28, R33, R35 ;  /* 0x000000211c217223 */ /* 0x000fe20000000023 */
[----:B------:R-:W-:-:S02]  /*9610*/  FSEL R31, -|R38|, R38, P2 ;  /* 0x00000026261f7208 */ /* 0x000fc40001000300 */
[----:B------:R-:W-:Y:S01]  /*9620*/  FFMA R26, R26, R27, R29 ;  /* 0x0000001b1a1a7223 */ /* 0x000fe2000000001d */
[----:B------:R-:W-:Y:S01]  /*9630*/  FSEL R27, R20, 0.12837915122509002686, P3 ;  /* 0x3e0375d3141b7808 */ /* 0x000fe20001800000 */
[----:B------:R-:W-:Y:S01]  /*9640*/  FFMA R37, R30, R39, R37 ;  /* 0x000000271e257223 */ /* 0x000fe20000000025 */
[----:B------:R-:W-:Y:S01]  /*9650*/  FSEL R29, R15, -0.37612664699554443359, P4 ;  /* 0xbec093ac0f1d7808 */ /* 0x000fe20002000000 */
[----:B------:R-:W-:Y:S01]  /*9660*/  FFMA R26, R26, R31, R31 ;  /* 0x0000001f1a1a7223 */ /* 0x000fe2000000001f */
[----:B------:R-:W-:Y:S01]  /*9670*/  FSEL R32, R20, 0.12837915122509002686, P4 ;  /* 0x3e0375d314207808 */ /* 0x000fe20002000000 */
[----:B------:R-:W-:Y:S01]  /*9680*/  FFMA R27, R28, R33, R27 ;  /* 0x000000211c1b7223 */ /* 0x000fe2000000001b */
[----:B------:R-:W-:Y:S01]  /*9690*/  FSEL R28, -|R40|, R40, P3 ;  /* 0x00000028281c7208 */ /* 0x000fe20001800300 */
[----:B------:R-:W-:Y:S01]  /*96a0*/  FFMA R29, R30, R37, R29 ;  /* 0x000000251e1d7223 */ /* 0x000fe2000000001d */
[----:B------:R-:W1:Y:S01]  /*96b0*/  @P2 MUFU.EX2 R33, R26 ;  /* 0x0000001a00212308 */ /* 0x000e620000000800 */
[----:B------:R-:W-:-:S02]  /*96c0*/  FMUL R31, R92, R46 ;  /* 0x0000002e5c1f7220 */ /* 0x000fc40000400000 */
[----:B------:R-:W-:Y:S01]  /*96d0*/  FFMA R27, R27, R28, R28 ;  /* 0x0000001c1b1b7223 */ /* 0x000fe2000000001c */
[----:B------:R-:W-:Y:S01]  /*96e0*/  FSEL R28, -|R43|, R43, P4 ;  /* 0x0000002b2b1c7208 */ /* 0x000fe20002000300 */
[----:B------:R-:W-:Y:S01]  /*96f0*/  FFMA R29, R30, R29, R32 ;  /* 0x0000001d1e1d7223 */ /* 0x000fe20000000020 */
[--C-:B------:R-:W-:Y:S02]  /*9700*/  HADD2.F32 R30, -RZ, R10.reuse.H0_H0 ;  /* 0x2000000aff1e7230 */ /* 0x100fe40000004100 */
[----:B------:R-:W2:Y:S01]  /*9710*/  @P3 MUFU.EX2 R35, R27 ;  /* 0x0000001b00233308 */ /* 0x000ea20000000800 */
[----:B------:R-:W-:Y:S01]  /*9720*/  FFMA R28, R29, R28, R28 ;  /* 0x0000001c1d1c7223 */ /* 0x000fe2000000001c */
[----:B------:R-:W-:Y:S02]  /*9730*/  HADD2.F32 R32, -RZ, R10.H1_H1 ;  /* 0x3000000aff207230 */ /* 0x000fe40000004100 */
[----:B------:R-:W-:Y:S01]  /*9740*/  FMUL R29, R92, R45 ;  /* 0x0000002d5c1d7220 */ /* 0x000fe20000400000 */
[C---:B------:R-:W-:Y:S01]  /*9750*/  FFMA R10, R91.reuse, R30, R44 ;  /* 0x0000001e5b0a7223 */ /* 0x040fe2000000002c */
[----:B------:R-:W-:-:S02]  /*9760*/  FFMA R30, R91, R34, R31 ;  /* 0x000000225b1e7223 */ /* 0x000fc4000000001f */
[----:B------:R-:W-:Y:S01]  /*9770*/  FFMA R29, R91, R32, R29 ;  /* 0x000000205b1d7223 */ /* 0x000fe2000000001d */
[----:B------:R-:W3:Y:S01]  /*9780*/  @P4 MUFU.EX2 R36, R28 ;  /* 0x0000001c00244308 */ /* 0x000ee20000000800 */
[----:B-1----:R-:W-:Y:S01]  /*9790*/  @P2 FADD R33, -R33, 1 ;  /* 0x3f80000021212421 */ /* 0x002fe20000000100 */
[----:B------:R-:W-:Y:S01]  /*97a0*/  FMUL R58, R10, 0.70710676908493041992 ;  /* 0x3f3504f30a3a7820 */ /* 0x000fe20000400000 */
[----:B------:R-:W-:Y:S01]  /*97b0*/  FMUL R60, R29, 0.70710676908493041992 ;  /* 0x3f3504f31d3c7820 */ /* 0x000fe20000400000 */
[----:B------:R-:W-:Y:S01]  /*97c0*/  FMUL R62, R30, 0.70710676908493041992 ;  /* 0x3f3504f31e3e7820 */ /* 0x000fe20000400000 */
[----:B------:R-:W-:Y:S01]  /*97d0*/  FMUL R10, R10, 0.5 ;  /* 0x3f0000000a0a7820 */ /* 0x000fe20000400000 */
[----:B------:R-:W-:Y:S01]  /*97e0*/  @P2 LOP3.LUT R26, R33, 0x80000000, R38, 0xb8, !PT ;  /* 0x80000000211a2812 */ /* 0x000fe200078eb826 */
[C---:B------:R-:W-:Y:S01]  /*97f0*/  FMUL R31, R58.reuse, R58 ;  /* 0x0000003a3a1f7220 */ /* 0x040fe20000400000 */
[----:B------:R-:W-:Y:S01]  /*9800*/  FSETP.GE.AND P2, PT, |R58|, 1.0029599666595458984, PT ;  /* 0x3f8060fe3a00780b */ /* 0x000fe20003f46200 */
[----:B--2---:R-:W-:Y:S01]  /*9810*/  @P3 FADD R35, -R35, 1 ;  /* 0x3f80000023233421 */ /* 0x004fe20000000100 */
[----:B------:R-:W-:Y:S01]  /*9820*/  FMUL R33, R60, R60 ;  /* 0x0000003c3c217220 */ /* 0x000fe20000400000 */
[----:B------:R-:W-:Y:S01]  /*9830*/  FADD R26, R26, 1 ;  /* 0x3f8000001a1a7421 */ /* 0x000fe20000000000 */
[----:B------:R-:W-:Y:S01]  /*9840*/  FSEL R31, |R58|, R31, P2 ;  /* 0x0000001f3a1f7208 */ /* 0x000fe20001000200 */
[----:B------:R-:W-:Y:S01]  /*9850*/  FMUL R29, R29, 0.5 ;  /* 0x3f0000001d1d7820 */ /* 0x000fe20000400000 */
[----:B------:R-:W-:Y:S01]  /*9860*/  @P3 LOP3.LUT R27, R35, 0x80000000, R40, 0xb8, !PT ;  /* 0x80000000231b3812 */ /* 0x000fe200078eb828 */
[----:B------:R-:W-:Y:S01]  /*9870*/  FMUL R35, R62, R62 ;  /* 0x0000003e3e237220 */ /* 0x000fe20000400000 */
[----:B------:R-:W-:Y:S01]  /*9880*/  FSETP.GE.AND P3, PT, |R60|, 1.0029599666595458984, PT ;  /* 0x3f8060fe3c00780b */ /* 0x000fe20003f66200 */
[----:B---3--:R-:W-:Y:S01]  /*9890*/  @P4 FADD R36, -R36, 1 ;  /* 0x3f80000024244421 */ /* 0x008fe20000000100 */
[----:B------:R-:W-:Y:S01]  /*98a0*/  FSEL R32, R0, 8.4834944573231041431e-05, P2 ;  /* 0x38b1e96a00207808 */ /* 0x000fe20001000000 */
[----:B------:R-:W-:Y:S01]  /*98b0*/  FADD R27, R27, 1 ;  /* 0x3f8000001b1b7421 */ /* 0x000fe20000000000 */
[----:B------:R-:W-:Y:S01]  /*98c0*/  FSEL R34, -R3, -0.00082130916416645050049, P2 ;  /* 0xba574d2003227808 */ /* 0x000fe20001000100 */
[----:B------:R-:W-:Y:S01]  /*98d0*/  FMUL R30, R30, 0.5 ;  /* 0x3f0000001e1e7820 */ /* 0x000fe20000400000 */
[----:B------:R-:W-:Y:S01]  /*98e0*/  @P4 LOP3.LUT R28, R36, 0x80000000, R43, 0xb8, !PT ;  /* 0x80000000241c4812 */ /* 0x000fe200078eb82b */
[----:B------:R-:W-:Y:S01]  /*98f0*/  FMUL R27, R27, R8 ;  /* 0x000000081b1b7220 */ /* 0x000fe20000400000 */
[----:B------:R-:W-:Y:S01]  /*9900*/  FSEL R33, |R60|, R33, P3 ;  /* 0x000000213c217208 */ /* 0x000fe20001800200 */
[----:B------:R-:W-:Y:S01]  /*9910*/  FFMA R32, R31, R32, R34 ;  /* 0x000000201f207223 */ /* 0x000fe20000000022 */
[----:B------:R-:W-:Y:S01]  /*9920*/  FSEL R36, R0, 8.4834944573231041431e-05, P3 ;  /* 0x38b1e96a00247808 */ /* 0x000fe20001800000 */
[----:B------:R-:W-:Y:S01]  /*9930*/  FADD R28, R28, 1 ;  /* 0x3f8000001c1c7421 */ /* 0x000fe20000000000 */
[----:B------:R-:W-:Y:S01]  /*9940*/  FSEL R38, -R3, -0.00082130916416645050049, P3 ;  /* 0xba574d2003267808 */ /* 0x000fe20001800100 */
[----:B------:R-:W-:Y:S01]  /*9950*/  FMUL R26, R26, R25 ;  /* 0x000000191a1a7220 */ /* 0x000fe20000400000 */
[----:B------:R-:W-:Y:S01]  /*9960*/  FSETP.GE.AND P4, PT, |R62|, 1.0029599666595458984, PT ;  /* 0x3f8060fe3e00780b */ /* 0x000fe20003f86200 */
[----:B------:R-:W-:Y:S01]  /*9970*/  FMUL R28, R28, R9 ;  /* 0x000000091c1c7220 */ /* 0x000fe20000400000 */
[----:B------:R-:W-:Y:S01]  /*9980*/  FSEL R34, R12, 0.0052134888246655464172, P2 ;  /* 0x3baad5ea0c227808 */ /* 0x000fe20001000000 */
[----:B------:R-:W-:Y:S01]  /*9990*/  FFMA R38, R33, R36, R38 ;  /* 0x0000002421267223 */ /* 0x000fe20000000026 */
[----:B------:R-:W-:-:S02]  /*99a0*/  FSEL R37, |R62|, R35, P4 ;  /* 0x000000233e257208 */ /* 0x000fc40002000200 */
        /* <DEDUP_REMOVED lines=16> */
[C---:B------:R-:W-:Y:S01]  /*9ab0*/  FSEL R34, R20.reuse, 0.12837915122509002686, P2 ;  /* 0x3e0375d314227808 */ /* 0x040fe20001000000 */
[----:B------:R-:W-:Y:S01]  /*9ac0*/  FFMA R32, R31, R32, R36 ;  /* 0x000000201f207223 */ /* 0x000fe20000000024 */
        /* <DEDUP_REMOVED lines=8> */
[----:B------:R-:W-:Y:S01]  /*9b50*/  FSEL R34, R15, -0.37612664699554443359, P4 ;  /* 0xbec093ac0f227808 */ /* 0x000fe20002000000 */
[----:B------:R-:W-:Y:S01]  /*9b60*/  FFMA R32, R33, R38, R32 ;  /* 0x0000002621207223 */ /* 0x000fe20000000020 */
[----:B------:R-:W-:Y:S01]  /*9b70*/  FSEL R33, -|R60|, R60, P3 ;  /* 0x0000003c3c217208 */ /* 0x000fe20001800300 */
[C---:B------:R-:W-:Y:S01]  /*9b80*/  FFMA R42, R37.reuse, R44, R42 ;  /* 0x0000002c252a7223 */ /* 0x040fe2000000002a */
[----:B------:R-:W-:Y:S01]  /*9b90*/  FSEL R39, R20, 0.12837915122509002686, P4 ;  /* 0x3e0375d314277808 */ /* 0x000fe20002000000 */
[----:B------:R-:W-:Y:S01]  /*9ba0*/  FMUL R40, R92, R47 ;  /* 0x0000002f5c287220 */ /* 0x000fe20000400000 */
[----:B------:R-:W-:Y:S01]  /*9bb0*/  FSEL R36, -|R58|, R58, P2 ;  /* 0x0000003a3a247208 */ /* 0x000fe20001000300 */
[----:B------:R-:W-:Y:S01]  /*9bc0*/  FFMA R34, R37, R42, R34 ;  /* 0x0000002a25227223 */ /* 0x000fe20000000022 */
[----:B------:R-:W-:Y:S01]  /*9bd0*/  FFMA R32, R32, R33, R33 ;  /* 0x0000002120207223 */ /* 0x000fe20000000021 */
[----:B------:R-:W-:Y:S01]  /*9be0*/  FSEL R33, -|R62|, R62, P4 ;  /* 0x0000003e3e217208 */ /* 0x000fe20002000300 */
[----:B----4-:R-:W-:-:S02]  /*9bf0*/  HADD2.F32 R38, -RZ, R4.H1_H1 ;  /* 0x30000004ff267230 */ /* 0x010fc40000004100 */
[----:B------:R-:W-:Y:S01]  /*9c00*/  FFMA R34, R37, R34, R39 ;  /* 0x0000002225227223 */ /* 0x000fe20000000027 */
[----:B------:R-:W-:Y:S01]  /*9c10*/  FFMA R31, R31, R36, R36 ;  /* 0x000000241f1f7223 */ /* 0x000fe20000000024 */
[----:B------:R-:W1:Y:S01]  /*9c20*/  @P3 MUFU.EX2 R37, R32 ;  /* 0x0000002000253308 */ /* 0x000e620000000800 */
[----:B------:R-:W-:Y:S02]  /*9c30*/  HADD2.F32 R36, -RZ, R4.H0_H0 ;  /* 0x20000004ff247230 */ /* 0x000fe40000004100 */
[----:B------:R-:W-:Y:S01]  /*9c40*/  FFMA R33, R34, R33, R33 ;  /* 0x0000002122217223 */ /* 0x000fe20000000021 */
[----:B------:R-:W-:Y:S02]  /*9c50*/  HADD2.F32 R34, -RZ, R11.H1_H1 ;  /* 0x3000000bff227230 */ /* 0x000fe40000004100 */
[----:B------:R-:W-:Y:S02]  /*9c60*/  FMUL R11, R92, R48 ;  /* 0x000000305c0b7220 */ /* 0x000fe40000400000 */
[----:B------:R-:W2:Y:S01]  /*9c70*/  @P2 MUFU.EX2 R35, R31 ;  /* 0x0000001f00232308 */ /* 0x000ea20000000800 */
[C---:B------:R-:W-:Y:S01]  /*9c80*/  FFMA R34, R91.reuse, R34, R40 ;  /* 0x000000225b227223 */ /* 0x040fe20000000028 */
[C---:B------:R-:W-:Y:S01]  /*9c90*/  FFMA R4, R91.reuse, R36, R11 ;  /* 0x000000245b047223 */ /* 0x040fe2000000000b */
[----:B------:R-:W-:-:S03]  /*9ca0*/  FFMA R11, R91, R38, R49 ;  /* 0x000000265b0b7223 */ /* 0x000fc60000000031 */
[C---:B------:R-:W-:Y:S01]  /*9cb0*/  FMUL R64, R4.reuse, 0.70710676908493041992 ;  /* 0x3f3504f304407820 */ /* 0x040fe20000400000 */
[----:B------:R-:W-:Y:S01]  /*9cc0*/  FMUL R66, R11, 0.70710676908493041992 ;  /* 0x3f3504f30b427820 */ /* 0x000fe20000400000 */
[----:B------:R-:W3:Y:S01]  /*9cd0*/  @P4 MUFU.EX2 R39, R33 ;  /* 0x0000002100274308 */ /* 0x000ee20000000800 */
[----:B-1----:R-:W-:Y:S01]  /*9ce0*/  @P3 FADD R37, -R37, 1 ;  /* 0x3f80000025253421 */ /* 0x002fe20000000100 */
[----:B------:R-:W-:Y:S01]  /*9cf0*/  FMUL R4, R4, 0.5 ;  /* 0x3f00000004047820 */ /* 0x000fe20000400000 */
[----:B------:R-:W-:-:S03]  /*9d00*/  FMUL R41, R66, R66 ;  /* 0x0000004242297220 */ /* 0x000fc60000400000 */
[----:B------:R-:W-:Y:S01]  /*9d10*/  @P3 LOP3.LUT R32, R37, 0x80000000, R60, 0xb8, !PT ;  /* 0x8000000025203812 */ /* 0x000fe200078eb83c */
[----:B------:R-:W-:Y:S01]  /*9d20*/  FMUL R60, R34, 0.70710676908493041992 ;  /* 0x3f3504f3223c7820 */ /* 0x000fe20000400000 */
[C---:B------:R-:W-:Y:S01]  /*9d30*/  FMUL R37, R64.reuse, R64 ;  /* 0x0000004040257220 */ /* 0x040fe20000400000 */
[----:B--2---:R-:W-:Y:S01]  /*9d40*/  @P2 FADD R35, -R35, 1 ;  /* 0x3f80000023232421 */ /* 0x004fe20000000100 */
[----:B------:R-:W-:Y:S01]  /*9d50*/  FSETP.GE.AND P3, PT, |R64|, 1.0029599666595458984, PT ;  /* 0x3f8060fe4000780b */ /* 0x000fe20003f66200 */
[----:B------:R-:W-:-:S03]  /*9d60*/  FADD R32, R32, 1 ;  /* 0x3f80000020207421 */ /* 0x000fc60000000000 */
[----:B------:R-:W-:Y:S01]  /*9d70*/  @P2 LOP3.LUT R31, R35, 0x80000000, R58, 0xb8, !PT ;  /* 0x80000000231f2812 */ /* 0x000fe200078eb83a */
[C---:B------:R-:W-:Y:S01]  /*9d80*/  FMUL R35, R60.reuse, R60 ;  /* 0x0000003c3c237220 */ /* 0x040fe20000400000 */
[----:B------:R-:W-:Y:S01]  /*9d90*/  FSETP.GE.AND P2, PT, |R60|, 1.0029599666595458984, PT ;  /* 0x3f8060fe3c00780b */ /* 0x000fe20003f46200 */
[----:B---3--:R-:W-:Y:S01]  /*9da0*/  @P4 FADD R39, -R39, 1 ;  /* 0x3f80000027274421 */ /* 0x008fe20000000100 */
[----:B------:R-:W-:Y:S01]  /*9db0*/  FSEL R40, R0, 8.4834944573231041431e-05, P3 ;  /* 0x38b1e96a00287808 */ /* 0x000fe20001800000 */
[----:B------:R-:W-:Y:S01]  /*9dc0*/  FADD R31, R31, 1 ;  /* 0x3f8000001f1f7421 */ /* 0x000fe20000000000 */
[----:B------:R-:W-:Y:S01]  /*9dd0*/  FSEL R35, |R60|, R35, P2 ;  /* 0x000000233c237208 */ /* 0x000fe20001000200 */
[----:B------:R-:W-:Y:S01]  /*9de0*/  FMUL R29, R32, R29 ;  /* 0x0000001d201d7220 */ /* 0x000fe20000400000 */
[----:B------:R-:W-:Y:S01]  /*9df0*/  FSEL R36, R0, 8.4834944573231041431e-05, P2 ;  /* 0x38b1e96a00247808 */ /* 0x000fe20001000000 */
[----:B------:R-:W-:Y:S01]  /*9e00*/  FMUL R10, R31, R10 ;  /* 0x0000000a1f0a7220 */ /* 0x000fe20000400000 */
[----:B------:R-:W-:-:S02]  /*9e10*/  FSEL R38, -R3, -0.00082130916416645050049, P2 ;  /* 0xba574d2003267808 */ /* 0x000fc40001000100 */
[----:B------:R-:W-:Y:S02]  /*9e20*/  @P4 LOP3.LUT R33, R39, 0x80000000, R62, 0xb8, !PT ;  /* 0x8000000027214812 */ /* 0x000fe400078eb83e */
[----:B------:R-:W-:Y:S01]  /*9e30*/  FSEL R39, |R64|, R37, P3 ;  /* 0x0000002540277208 */ /* 0x000fe20001800200 */
[----:B------:R-:W-:Y:S01]  /*9e40*/  FFMA R36, R35, R36, R38 ;  /* 0x0000002423247223 */ /* 0x000fe20000000026 */
[----:B------:R-:W-:Y:S01]  /*9e50*/  FSEL R42, -R3, -0.00082130916416645050049, P3 ;  /* 0xba574d20032a7808 */ /* 0x000fe20001800100 */
[----:B------:R-:W-:Y:S01]  /*9e60*/  FADD R33, R33, 1 ;  /* 0x3f80000021217421 */ /* 0x000fe20000000000 */
[----:B------:R-:W-:Y:S02]  /*9e70*/  FSEL R38, R12, 0.0052134888246655464172, P2 ;  /* 0x3baad5ea0c267808 */ /* 0x000fe40001000000 */
[C---:B------:R-:W-:Y:S01]  /*9e80*/  FSETP.GE.AND P4, PT, |R66|.reuse, 1.0029599666595458984, PT ;  /* 0x3f8060fe4200780b */ /* 0x040fe20003f86200 */
[----:B------:R-:W-:Y:S01]  /*9e90*/  FFMA R42, R39, R40, R42 ;  /* 0x00000028272a7223 */ /* 0x000fe2000000002a */
[----:B------:R-:W-:Y:S01]  /*9ea0*/  FSEL R40, -R13, -0.026868773624300956726, P2 ;  /* 0xbcdc1be70d287808 */ /* 0x000fe20001000100 */
[----:B------:R-:W-:Y:S01]  /*9eb0*/  FFMA R36, R35, R36, R38 ;  /* 0x0000002423247223 */ /* 0x000fe20000000026 */
[----:B------:R-:W-:Y:S01]  /*9ec0*/  FSEL R41, |R66|, R41, P4 ;  /* 0x0000002942297208 */ /* 0x000fe20002000200 */
[----:B------:R-:W-:Y:S01]  /*9ed0*/  FMUL R30, R33, R30 ;  /* 0x0000001e211e7220 */ /* 0x000fe20000400000 */
[----:B------:R-:W-:Y:S01]  /*9ee0*/  FSEL R46, R0, 8.4834944573231041431e-05, P4 ;  /* 0x38b1e96a002e7808 */ /* 0x000fe20002000000 */
[----:B------:R-:W-:Y:S01]  /*9ef0*/  FFMA R36, R35, R36, R40 ;  /* 0x0000002423247223 */ /* 0x000fe20000000028 */
[----:B------:R-:W-:-:S02]  /*9f00*/  FSEL R48, -R3, -0.00082130916416645050049, P4 ;  /* 0xba574d2003307808 */ /* 0x000fc40002000100 */
        /* <DEDUP_REMOVED lines=13> */
[----:B------:R-:W-:Y:S01]  /*9fe0*/  FSEL R40, R15, -0.37612664699554443359, P3 ;  /* 0xbec093ac0f287808 */ /* 0x000fe20001800000 */
[----:B------:R-:W-:Y:S01]  /*9ff0*/  FFMA R42, R39, R42, R46 ;  /* 0x0000002a272a7223 */ /* 0x000fe2000000002e */
[----:B------:R-:W-:Y:S01]  /*a000*/  FSEL R48, -R13, -0.026868773624300956726, P4 ;  /* 0xbcdc1be70d307808 */ /* 0x000fe20002000100 */
[----:B------:R-:W-:Y:S01]  /*a010*/  FFMA R36, R35, R36, R38 ;  /* 0x0000002423247223 */ /* 0x000fe20000000026 */
[----:B------:R-:W-:Y:S01]  /*a020*/  FSEL R37, -|R60|, R60, P2 ;  /* 0x0000003c3c257208 */ /* 0x000fe20001000300 */
        /* <DEDUP_REMOVED lines=8> */
[----:B------:R-:W-:Y:S01]  /*a0b0*/  FFMA R44, R41, R48, R44 ;  /* 0x00000030292c7223 */ /* 0x000fe2000000002c */
[----:B------:R-:W1:Y:S01]  /*a0c0*/  @P2 MUFU.EX2 R39, R36 ;  /* 0x0000002400272308 */ /* 0x000e620000000800 */
[----:B------:R-:W-:Y:S01]  /*a0d0*/  FSEL R37, R20, 0.12837915122509002686, P4 ;  /* 0x3e0375d314257808 */ /* 0x000fe20002000000 */
[----:B------:R-:W-:-:S02]  /*a0e0*/  HADD2.F32 R40, -RZ, R5.H1_H1 ;  /* 0x30000005ff287230 */ /* 0x000fc40000004100 */
[C---:B------:R-:W-:Y:S01]  /*a0f0*/  FFMA R42, R41.reuse, R44, R42 ;  /* 0x0000002c292a7223 */ /* 0x040fe2000000002a */
[----:B------:R-:W-:Y:S01]  /*a100*/  FFMA R35, R38, R35, R35 ;  /* 0x0000002326237223 */ /* 0x000fe20000000023 */
[----:B------:R-:W-:Y:S02]  /*a110*/  FSEL R38, -|R66|, R66, P4 ;  /* 0x0000004242267208 */ /* 0x000fe40002000300 */
[----:B------:R-:W-:Y:S01]  /*a120*/  FFMA R37, R41, R42, R37 ;  /* 0x0000002a29257223 */ /* 0x000fe20000000025 */
[--C-:B------:R-:W-:Y:S01]  /*a130*/  HADD2.F32 R42, -RZ, R6.reuse.H0_H0 ;  /* 0x20000006ff2a7230 */ /* 0x100fe20000004100 */
[----:B------:R-:W2:Y:S01]  /*a140*/  @P3 MUFU.EX2 R41, R35 ;  /* 0x0000002300293308 */ /* 0x000ea20000000800 */
[----:B------:R-:W-:Y:S01]  /*a150*/  FFMA R51, R91, R40, R51 ;  /* 0x000000285b337223 */ /* 0x000fe20000000033 */
[----:B------:R-:W-:Y:S01]  /*a160*/  FFMA R37, R37, R38, R38 ;  /* 0x0000002625257223 */ /* 0x000fe20000000026 */
[----:B------:R-:W-:Y:S02]  /*a170*/  HADD2.F32 R38, -RZ, R5.H0_H0 ;  /* 0x20000005ff267230 */ /* 0x000fe40000004100 */
[----:B------:R-:W-:Y:S01]  /*a180*/  FMUL R5, R92, R52 ;  /* 0x000000345c057220 */ /* 0x000fe20000400000 */
[----:B------:R-:W-:Y:S01]  /*a190*/  FMUL R59, R51, 0.70710676908493041992 ;  /* 0x3f3504f3333b7820 */ /* 0x000fe20000400000 */
[----:B------:R-:W-:-:S02]  /*a1a0*/  HADD2.F32 R6, -RZ, R6.H1_H1 ;  /* 0x30000006ff067230 */ /* 0x000fc40000004100 */
[----:B------:R-:W-:Y:S01]  /*a1b0*/  FMUL R8, R51, 0.5 ;  /* 0x3f00000033087820 */ /* 0x000fe20000400000 */
[----:B------:R-:W3:Y:S01]  /*a1c0*/  @P4 MUFU.EX2 R43, R37 ;  /* 0x00000025002b4308 */ /* 0x000ee20000000800 */
[----:B-1----:R-:W-:Y:S01]  /*a1d0*/  @P2 FADD R39, -R39, 1 ;  /* 0x3f80000027272421 */ /* 0x002fe20000000100 */
[C---:B------:R-:W-:Y:S01]  /*a1e0*/  FFMA R49, R91.reuse, R38, R50 ;  /* 0x000000265b317223 */ /* 0x040fe20000000032 */
[----:B------:R-:W-:-:S03]  /*a1f0*/  FFMA R58, R91, R42, R5 ;  /* 0x0000002a5b3a7223 */ /* 0x000fc60000000005 */
[----:B------:R-:W-:Y:S01]  /*a200*/  @P2 LOP3.LUT R36, R39, 0x80000000, R60, 0xb8, !PT ;  /* 0x8000000027242812 */ /* 0x000fe200078eb83c */
[----:B------:R-:W-:Y:S01]  /*a210*/  FMUL R60, R49, 0.70710676908493041992 ;  /* 0x3f3504f3313c7820 */ /* 0x000fe20000400000 */
[----:B------:R-:W-:Y:S01]  /*a220*/  FMUL R39, R59, R59 ;  /* 0x0000003b3b277220 */ /* 0x000fe20000400000 */
[----:B--2---:R-:W-:Y:S01]  /*a230*/  @P3 FADD R41, -R41, 1 ;  /* 0x3f80000029293421 */ /* 0x004fe20000000100 */
[----:B------:R-:W-:Y:S01]  /*a240*/  FMUL R61, R58, 0.70710676908493041992 ;  /* 0x3f3504f33a3d7820 */ /* 0x000fe20000400000 */
[C---:B------:R-:W-:Y:S01]  /*a250*/  FMUL R5, R60.reuse, R60 ;  /* 0x0000003c3c057220 */ /* 0x040fe20000400000 */
[----:B------:R-:W-:Y:S01]  /*a260*/  FSETP.GE.AND P2, PT, |R60|, 1.0029599666595458984, PT ;  /* 0x3f8060fe3c00780b */ /* 0x000fe20003f46200 */
[----:B------:R-:W-:Y:S01]  /*a270*/  FADD R36, R36, 1 ;  /* 0x3f80000024247421 */ /* 0x000fe20000000000 */
[----:B------:R-:W-:Y:S02]  /*a280*/  @P3 LOP3.LUT R35, R41, 0x80000000, R64, 0xb8, !PT ;  /* 0x8000000029233812 */ /* 0x000fe400078eb840 */
[----:B------:R-:W-:Y:S01]  /*a290*/  FSETP.GE.AND P3, PT, |R59|, 1.0029599666595458984, PT ;  /* 0x3f8060fe3b00780b */ /* 0x000fe20003f66200 */
[----:B---3--:R-:W-:Y:S01]  /*a2a0*/  @P4 FADD R43, -R43, 1 ;  /* 0x3f8000002b2b4421 */ /* 0x008fe20000000100 */
[----:B------:R-:W-:Y:S01]  /*a2b0*/  FSEL R5, |R60|, R5, P2 ;  /* 0x000000053c057208 */ /* 0x000fe20001000200 */
[----:B------:R-:W-:Y:S01]  /*a2c0*/  FADD R35, R35, 1 ;  /* 0x3f80000023237421 */ /* 0x000fe20000000000 */
[----:B------:R-:W-:-:S02]  /*a2d0*/  FSEL R38, R0, 8.4834944573231041431e-05, P2 ;  /* 0x38b1e96a00267808 */ /* 0x000fc40001000000 */
[----:B------:R-:W-:Y:S02]  /*a2e0*/  FSEL R40, -R3, -0.00082130916416645050049, P2 ;  /* 0xba574d2003287808 */ /* 0x000fe40001000100 */
[----:B------:R-:W-:Y:S02]  /*a2f0*/  FSEL R41, |R59|, R39, P3 ;  /* 0x000000273b297208 */ /* 0x000fe40001800200 */
[----:B------:R-:W-:Y:S01]  /*a300*/  FSEL R42, R0, 8.4834944573231041431e-05, P3 ;  /* 0x38b1e96a002a7808 */ /* 0x000fe20001800000 */
[----:B------:R-:W-:Y:S01]  /*a310*/  FFMA R38, R5, R38, R40 ;  /* 0x0000002605267223 */ /* 0x000fe20000000028 */
[----:B------:R-:W-:Y:S02]  /*a320*/  FSEL R44, -R3, -0.00082130916416645050049, P3 ;  /* 0xba574d20032c7808 */ /* 0x000fe40001800100 */
[----:B------:R-:W-:Y:S01]  /*a330*/  @P4 LOP3.LUT R37, R43, 0x80000000, R66, 0xb8, !PT ;  /* 0x800000002b254812 */ /* 0x000fe200078eb842 */
[----:B------:R-:W-:Y:S01]  /*a340*/  FMUL R43, R61, R61 ;  /* 0x0000003d3d2b7220 */ /* 0x000fe20000400000 */
[----:B------:R-:W-:Y:S01]  /*a350*/  FSEL R40, R12, 0.0052134888246655464172, P2 ;  /* 0x3baad5ea0c287808 */ /* 0x000fe20001000000 */
[----:B------:R-:W-:Y:S01]  /*a360*/  FFMA R44, R41, R42, R44 ;  /* 0x0000002a292c7223 */ /* 0x000fe2000000002c */
[----:B------:R-:W-:Y:S01]  /*a370*/  FSETP.GE.AND P4, PT, |R61|, 1.0029599666595458984, PT ;  /* 0x3f8060fe3d00780b */ /* 0x000fe20003f86200 */
[----:B------:R-:W-:Y:S01]  /*a380*/  FADD R37, R37, 1 ;  /* 0x3f80000025257421 */ /* 0x000fe20000000000 */
[----:B------:R-:W-:Y:S01]  /*a390*/  FSEL R42, -R13, -0.026868773624300956726, P2 ;  /* 0xbcdc1be70d2a7808 */ /* 0x000fe20001000100 */
[----:B------:R-:W-:Y:S01]  /*a3a0*/  FFMA R38, R5, R38, R40 ;  /* 0x0000002605267223 */ /* 0x000fe20000000028 */
[----:B------:R-:W-:-:S02]  /*a3b0*/  FSEL R45, |R61|, R43, P4 ;  /* 0x0000002b3d2d7208 */ /* 0x000fc40002000200 */
[----:B------:R-:W-:Y:S01]  /*a3c0*/  FSEL R48, R0, 8.4834944573231041431e-05, P4 ;  /* 0x38b1e96a00307808 */ /* 0x000fe20002000000 */
[----:B------:R-:W-:Y:S01]  /*a3d0*/  FFMA R38, R5, R38, R42 ;  /* 0x0000002605267223 */ /* 0x000fe2000000002a */
[----:B------:R-:W-:Y:S02]  /*a3e0*/  FSEL R50, -R3, -0.00082130916416645050049, P4 ;  /* 0xba574d2003327808 */ /* 0x000fe40002000100 */
        /* <DEDUP_REMOVED lines=29> */
[----:B------:R-:W1:Y:S01]  /*a5c0*/  @P2 MUFU.EX2 R41, R39 ;  /* 0x0000002700292308 */ /* 0x000e620000000800 */
[----:B------:R-:W-:Y:S01]  /*a5d0*/  FFMA R43, R40, R5, R5 ;  /* 0x00000005282b7223 */ /* 0x000fe20000000005 */
[----:B------:R-:W-:Y:S01]  /*a5e0*/  FSEL R5, -|R61|, R61, P4 ;  /* 0x0000003d3d057208 */ /* 0x000fe20002000300 */
[----:B------:R-:W-:Y:S01]  /*a5f0*/  FFMA R38, R45, R38, R47 ;  /* 0x000000262d267223 */ /* 0x000fe2000000002f */
[----:B------:R-:W-:Y:S01]  /*a600*/  FMUL R42, R92, R53 ;  /* 0x000000355c2a7220 */ /* 0x000fe20000400000 */
[----:B------:R-:W-:-:S02]  /*a610*/  HADD2.F32 R40, -RZ, R7.H1_H1 ;  /* 0x30000007ff287230 */ /* 0x000fc40000004100 */
[----:B------:R-:W-:Y:S01]  /*a620*/  FFMA R45, R38, R5, R5 ;  /* 0x00000005262d7223 */ /* 0x000fe20000000005 */
[----:B------:R-:W2:Y:S01]  /*a630*/  @P3 MUFU.EX2 R44, R43 ;  /* 0x0000002b002c3308 */ /* 0x000ea20000000800 */
[----:B------:R-:W-:Y:S02]  /*a640*/  HADD2.F32 R38, -RZ, R7.H0_H0 ;  /* 0x20000007ff267230 */ /* 0x000fe40000004100 */
[----:B------:R-:W-:Y:S01]  /*a650*/  FMUL R5, R92, R54 ;  /* 0x000000365c057220 */ /* 0x000fe20000400000 */
[C---:B------:R-:W-:Y:S01]  /*a660*/  FFMA R47, R91.reuse, R6, R42 ;  /* 0x000000065b2f7223 */ /* 0x040fe2000000002a */
[C---:B------:R-:W-:Y:S02]  /*a670*/  FFMA R55, R91.reuse, R40, R55 ;  /* 0x000000285b377223 */ /* 0x040fe40000000037 */
[----:B------:R-:W-:Y:S01]  /*a680*/  FFMA R48, R91, R38, R5 ;  /* 0x000000265b307223 */ /* 0x000fe20000000005 */
[----:B------:R-:W-:Y:S01]  /*a690*/  FMUL R50, R47, 0.70710676908493041992 ;  /* 0x3f3504f32f327820 */ /* 0x000fe20000400000 */
[----:B------:R-:W3:Y:S01]  /*a6a0*/  @P4 MUFU.EX2 R46, R45 ;  /* 0x0000002d002e4308 */ /* 0x000ee20000000800 */
[----:B-1----:R-:W-:Y:S01]  /*a6b0*/  @P2 FADD R41, -R41, 1 ;  /* 0x3f80000029292421 */ /* 0x002fe20000000100 */
[----:B------:R-:W-:Y:S01]  /*a6c0*/  FMUL R52, R48, 0.70710676908493041992 ;  /* 0x3f3504f330347820 */ /* 0x000fe20000400000 */
[----:B------:R-:W-:Y:S01]  /*a6d0*/  FMUL R53, R55, 0.70710676908493041992 ;  /* 0x3f3504f337357820 */ /* 0x000fe20000400000 */
[----:B------:R-:W-:-:S02]  /*a6e0*/  FMUL R5, R50, R50 ;  /* 0x0000003232057220 */ /* 0x000fc40000400000 */
[----:B------:R-:W-:Y:S01]  /*a6f0*/  @P2 LOP3.LUT R39, R41, 0x80000000, R60, 0xb8, !PT ;  /* 0x8000000029272812 */ /* 0x000fe200078eb83c */
[----:B------:R-:W-:Y:S01]  /*a700*/  FMUL R7, R52, R52 ;  /* 0x0000003434077220 */ /* 0x000fe20000400000 */
[----:B------:R-:W-:Y:S01]  /*a710*/  FSETP.GE.AND P2, PT, |R50|, 1.0029599666595458984, PT ;  /* 0x3f8060fe3200780b */ /* 0x000fe20003f46200 */
[----:B--2---:R-:W-:Y:S01]  /*a720*/  @P3 FADD R44, -R44, 1 ;  /* 0x3f8000002c2c3421 */ /* 0x004fe20000000100 */
[----:B------:R-:W-:Y:S01]  /*a730*/  FMUL R41, R53, R53 ;  /* 0x0000003535297220 */ /* 0x000fe20000400000 */
[----:B------:R-:W-:Y:S01]  /*a740*/  FADD R39, R39, 1 ;  /* 0x3f80000027277421 */ /* 0x000fe20000000000 */
[----:B------:R-:W-:Y:S02]  /*a750*/  FSEL R5, |R50|, R5, P2 ;  /* 0x0000000532057208 */ /* 0x000fe40001000200 */
[----:B------:R-:W-:Y:S02]  /*a760*/  @P3 LOP3.LUT R43, R44, 0x80000000, R59, 0xb8, !PT ;  /* 0x800000002c2b3812 */ /* 0x000fe400078eb83b */
[----:B------:R-:W-:Y:S01]  /*a770*/  FSETP.GE.AND P3, PT, |R52|, 1.0029599666595458984, PT ;  /* 0x3f8060fe3400780b */ /* 0x000fe20003f66200 */
[----:B---3--:R-:W-:Y:S01]  /*a780*/  @P4 FADD R46, -R46, 1 ;  /* 0x3f8000002e2e4421 */ /* 0x008fe20000000100 */
[----:B------:R-:W-:Y:S01]  /*a790*/  FSEL R6, R0, 8.4834944573231041431e-05, P2 ;  /* 0x38b1e96a00067808 */ /* 0x000fe20001000000 */
[----:B------:R-:W-:Y:S01]  /*a7a0*/  FADD R43, R43, 1 ;  /* 0x3f8000002b2b7421 */ /* 0x000fe20000000000 */
[----:B------:R-:W-:-:S02]  /*a7b0*/  FSEL R38, -R3, -0.00082130916416645050049, P2 ;  /* 0xba574d2003267808 */ /* 0x000fc40001000100 */
[----:B------:R-:W-:Y:S02]  /*a7c0*/  @P4 LOP3.LUT R45, R46, 0x80000000, R61, 0xb8, !PT ;  /* 0x800000002e2d4812 */ /* 0x000fe400078eb83d */
[----:B------:R-:W-:Y:S01]  /*a7d0*/  FSETP.GE.AND P4, PT, |R53|, 1.0029599666595458984, PT ;  /* 0x3f8060fe3500780b */ /* 0x000fe20003f86200 */
[----:B------:R-:W-:Y:S01]  /*a7e0*/  FFMA R6, R5, R6, R38 ;  /* 0x0000000605067223 */ /* 0x000fe20000000026 */
[----:B------:R-:W-:Y:S01]  /*a7f0*/  FSEL R7, |R52|, R7, P3 ;  /* 0x0000000734077208 */ /* 0x000fe20001800200 */
[----:B------:R-:W-:Y:S01]  /*a800*/  FADD R45, R45, 1 ;  /* 0x3f8000002d2d7421 */ /* 0x000fe20000000000 */
[C---:B------:R-:W-:Y:S02]  /*a810*/  FSEL R40, R0.reuse, 8.4834944573231041431e-05, P3 ;  /* 0x38b1e96a00287808 */ /* 0x040fe40001800000 */
[----:B------:R-:W-:Y:S02]  /*a820*/  FSEL R42, -R3, -0.00082130916416645050049, P3 ;  /* 0xba574d20032a7808 */ /* 0x000fe40001800100 */
[----:B------:R-:W-:-:S02]  /*a830*/  FSEL R44, R0, 8.4834944573231041431e-05, P4 ;  /* 0x38b1e96a002c7808 */ /* 0x000fc40002000000 */
[C---:B------:R-:W-:Y:S01]  /*a840*/  FSEL R0, R12.reuse, 0.0052134888246655464172, P2 ;  /* 0x3baad5ea0c007808 */ /* 0x040fe20001000000 */
[----:B------:R-:W-:Y:S01]  /*a850*/  FFMA R40, R7, R40, R42 ;  /* 0x0000002807287223 */ /* 0x000fe2000000002a */
[C---:B------:R-:W-:Y:S02]  /*a860*/  FSEL R38, R12.reuse, 0.0052134888246655464172, P3 ;  /* 0x3baad5ea0c267808 */ /* 0x040fe40001800000 */
[----:B------:R-:W-:Y:S01]  /*a870*/  FSEL R42, R12, 0.0052134888246655464172, P4 ;  /* 0x3baad5ea0c2a7808 */ /* 0x000fe20002000000 */
[----:B------:R-:W-:Y:S01]  /*a880*/  FFMA R0, R5, R6, R0 ;  /* 0x0000000605007223 */ /* 0x000fe20000000000 */
[----:B------:R-:W-:Y:S01]  /*a890*/  FSEL R46, -R3, -0.00082130916416645050049, P4 ;  /* 0xba574d20032e7808 */ /* 0x000fe20002000100 */
[----:B------:R-:W-:Y:S01]  /*a8a0*/  FFMA R38, R7, R40, R38 ;  /* 0x0000002807267223 */ /* 0x000fe20000000026 */
[----:B------:R-:W-:Y:S02]  /*a8b0*/  FSEL R41, |R53|, R41, P4 ;  /* 0x0000002935297208 */ /* 0x000fe40002000200 */
[----:B------:R-:W-:-:S02]  /*a8c0*/  FSEL R12, -R13, -0.026868773624300956726, P2 ;  /* 0xbcdc1be70d0c7808 */ /* 0x000fc40001000100 */
        /* <DEDUP_REMOVED lines=8> */
[----:B------:R-:W-:Y:S01]  /*a950*/  FFMA R38, R7, R38, R40 ;  /* 0x0000002607267223 */ /* 0x000fe20000000028 */
[----:B------:R-:W-:Y:S02]  /*a960*/  FSEL R46, -R13, -0.026868773624300956726, P4 ;  /* 0xbcdc1be70d2e7808 */ /* 0x000fe40002000100 */
        /* <DEDUP_REMOVED lines=22> */
[----:B------:R-:W-:Y:S01]  /*aad0*/  FMUL R14, R43, R8 ;  /* 0x000000082b0e7220 */ /* 0x000fe20000400000 */
[----:B------:R-:W-:Y:S01]  /*aae0*/  FMUL R4, R47, 0.5 ;  /* 0x3f0000002f047820 */ /* 0x000fe20000400000 */
[----:B------:R-:W-:Y:S01]  /*aaf0*/  FFMA R13, R13, R6, R6 ;  /* 0x000000060d0d7223 */ /* 0x000fe20000000006 */
[----:B------:R-:W2:Y:S01]  /*ab00*/  @P3 MUFU.EX2 R3, R7 ;  /* 0x0000000700033308 */ /* 0x000ea20000000800 */
[----:B------:R-:W-:-:S07]  /*ab10*/  FMUL R8, R55, 0.5 ;  /* 0x3f00000037087820 */ /* 0x000fce0000400000 */
[----:B------:R-:W3:Y:S01]  /*ab20*/  @P4 MUFU.EX2 R6, R13 ;  /* 0x0000000d00064308 */ /* 0x000ee20000000800 */
[----:B-1----:R-:W-:-:S05]  /*ab30*/  @P2 FADD R0, -R0, 1 ;  /* 0x3f80000000002421 */ /* 0x002fca0000000100 */
[----:B------:R-:W-:Y:S01]  /*ab40*/  @P2 LOP3.LUT R5, R0, 0x80000000, R50, 0xb8, !PT ;  /* 0x8000000000052812 */ /* 0x000fe200078eb832 */
[----:B------:R-:W-:Y:S01]  /*ab50*/  FMUL R0, R11, 0.5 ;  /* 0x3f0000000b007820 */ /* 0x000fe20000400000 */
[----:B--2---:R-:W-:-:S03]  /*ab60*/  @P3 FADD R3, -R3, 1 ;  /* 0x3f80000003033421 */ /* 0x004fc60000000100 */
[----:B------:R-:W-:Y:S01]  /*ab70*/  FMUL R37, R37, R0 ;  /* 0x0000000025257220 */ /* 0x000fe20000400000 */
[----:B------:R-:W-:Y:S01]  /*ab80*/  FMUL R0, R58, 0.5 ;  /* 0x3f0000003a007820 */ /* 0x000fe20000400000 */
[----:B------:R-:W-:Y:S01]  /*ab90*/  FADD R5, R5, 1 ;  /* 0x3f80000005057421 */ /* 0x000fe20000000000 */
[----:B------:R-:W-:Y:S01]  /*aba0*/  @P3 LOP3.LUT R7, R3, 0x80000000, R52, 0xb8, !PT ;  /* 0x8000000003073812 */ /* 0x000fe200078eb834 */
[----:B------:R-:W-:Y:S01]  /*abb0*/  FMUL R3, R34, 0.5 ;  /* 0x3f00000022037820 */ /* 0x000fe20000400000 */
[----:B------:R-:W-:Y:S01]  /*abc0*/  FMUL R0, R45, R0 ;  /* 0x000000002d007220 */ /* 0x000fe20000400000 */
[----:B---3--:R-:W-:Y:S01]  /*abd0*/  @P4 FADD R6, -R6, 1 ;  /* 0x3f80000006064421 */ /* 0x008fe20000000100 */
[----:B------:R-:W-:Y:S01]  /*abe0*/  FMUL R9, R5, R4 ;  /* 0x0000000405097220 */ /* 0x000fe20000400000 */
[----:B------:R-:W-:Y:S01]  /*abf0*/  FADD R7, R7, 1 ;  /* 0x3f80000007077421 */ /* 0x000fe20000000000 */
[----:B------:R-:W-:Y:S01]  /*ac00*/  FMUL R3, R36, R3 ;  /* 0x0000000324037220 */ /* 0x000fe20000400000 */
[----:B------:R-:W-:-:S02]  /*ac10*/  F2FP.F16.F32.PACK_AB R4, R26, R21 ;  /* 0x000000151a04723e */ /* 0x000fc400000000ff */
[----:B------:R-:W-:Y:S01]  /*ac20*/  @P4 LOP3.LUT R13, R6, 0x80000000, R53, 0xb8, !PT ;  /* 0x80000000060d4812 */ /* 0x000fe200078eb835 */
[----:B------:R-:W-:Y:S01]  /*ac30*/  FMUL R6, R49, 0.5 ;  /* 0x3f00000031067820 */ /* 0x000fe20000400000 */
[----:B------:R-:W-:Y:S02]  /*ac40*/  F2FP.F16.F32.PACK_AB R5, R28, R27 ;  /* 0x0000001b1c05723e */ /* 0x000fe400000000ff */
[----:B------:R-:W-:Y:S01]  /*ac50*/  F2FP.F16.F32.PACK_AB R12, R37, R12 ;  /* 0x0000000c250c723e */ /* 0x000fe200000000ff */
[----:B------:R-:W-:Y:S01]  /*ac60*/  FMUL R39, R39, R6 ;  /* 0x0000000627277220 */ /* 0x000fe20000400000 */
[----:B------:R-:W-:Y:S01]  /*ac70*/  FMUL R6, R48, 0.5 ;  /* 0x3f00000030067820 */ /* 0x000fe20000400000 */
[----:B------:R-:W-:-:S03]  /*ac80*/  FADD R13, R13, 1 ;  /* 0x3f8000000d0d7421 */ /* 0x000fc60000000000 */
[----:B------:R-:W-:Y:S01]  /*ac90*/  FMUL R15, R7, R6 ;  /* 0x00000006070f7220 */ /* 0x000fe20000400000 */
[----:B------:R-:W-:Y:S01]  /*aca0*/  FMUL R8, R13, R8 ;  /* 0x000000080d087220 */ /* 0x000fe20000400000 */
[----:B------:R-:W-:Y:S02]  /*acb0*/  F2FP.F16.F32.PACK_AB R6, R29, R10 ;  /* 0x0000000a1d06723e */ /* 0x000fe400000000ff */
[----:B------:R-:W-:Y:S02]  /*acc0*/  F2FP.F16.F32.PACK_AB R7, R3, R30 ;  /* 0x0000001e0307723e */ /* 0x000fe400000000ff */
[----:B------:R-:W-:Y:S02]  /*acd0*/  F2FP.F16.F32.PACK_AB R13, R14, R39 ;  /* 0x000000270e0d723e */ /* 0x000fe400000000ff */
[----:B------:R-:W-:Y:S01]  /*ace0*/  F2FP.F16.F32.PACK_AB R14, R9, R0 ;  /* 0x00000000090e723e */ /* 0x000fe200000000ff */
[----:B------:R1:W-:Y:S01]  /*acf0*/  STSM.16.M88.4 [R56+0x6200], R4 ;  /* 0x0062000438007844 */ /* 0x0003e20000000200 */
[----:B------:R-:W-:-:S05]  /*ad00*/  F2FP.F16.F32.PACK_AB R15, R8, R15 ;  /* 0x0000000f080f723e */ /* 0x000fca00000000ff */
        /* <DEDUP_REMOVED lines=12> */
[----:B------:R-:W-:Y:S02]  /*add0*/  UIADD3 UR4, UR51, 0x6200, URZ ;  /* 0x0000620033047890 */ /* 0x000fe4000fffe03f */
[----:B------:R-:W-:Y:S01]  /*ade0*/  UIADD3.X UR9, URZ, UR43, URZ, UP0, !UPT ;  /* 0x0000002b3f097290 */ /* 0x000fe200087fe43f */
[----:B------:R-:W-:-:S08]  /*adf0*/  UMOV UR7, UR47 ;  /* 0x0000002f00077c82 */ /* 0x000fd00008000000 */
[----:B------:R2:W-:Y:S01]  /*ae00*/  UTMASTG.3D [UR4], [UR8] ;  /* 0x00000004080073b5 */ /* 0x0005e20008010000 */
[----:B------:R0:W-:Y:S01]  /*ae10*/  UTMACMDFLUSH ;  /* 0x00000000000079b7 */ /* 0x0001e20000000000 */
[----:B--2---:R-:W-:-:S04]  /*ae20*/  DEPBAR.LE SB0, 0x1 ;  /* 0x000080400000791a */ /* 0x004fc80000000000 */
.L_x_87:
[----:B------:R-:W-:Y:S05]  /*ae30*/  BSYNC B0 ;  /* 0x0000000000007941 */ /* 0x000fea0003800000 */
.L_x_86:
[----:B------:R-:W-:Y:S06]  /*ae40*/  BAR.SYNC.DEFER_BLOCKING 0x1, 0x100 ;  /* 0x0044000000007b1d */ /* 0x000fec0000010000 */
[----:B------:R-:W-:Y:S04]  /*ae50*/  BSSY B0, `(.L_x_88) ;  /* 0x0000009000007945 */ /* 0x000fe80003800000 */
[----:B------:R-:W-:Y:S05]  /*ae60*/  @P0 BRA `(.L_x_89) ;  /* 0x00000000001c0947 */ /* 0x000fea0003800000 */
[----:B------:R-:W-:-:S13]  /*ae70*/  ISETP.NE.AND P0, PT, R110, 0x3, PT ;  /* 0x000000036e00780c */ /* 0x000fda0003f05270 */
[----:B------:R-:W-:Y:S05]  /*ae80*/  @!P0 BRA `(.L_x_90) ;  /* 0x0000000000048947 */ /* 0x000fea0003800000 */
[----:B------:R-:W-:Y:S01]  /*ae90*/  BPT.TRAP 0x1 ;  /* 0x000000040000795c */ /* 0x000fe20000300000 */
.L_x_90:
[----:B------:R-:W-:-:S04]  /*aea0*/  ULEA UR4, UR48, UR51, 0x3 ;  /* 0x0000003330047291 */ /* 0x000fc8000f8e183f */
[----:B------:R-:W-:-:S04]  /*aeb0*/  UIADD3 UR4, UR4, 0x60, URZ ;  /* 0x0000006004047890 */ /* 0x000fc8000fffe03f */
[----:B------:R-:W-:-:S09]  /*aec0*/  UPRMT UR4, UR52, 0x654, UR4 ;  /* 0x0000065434047896 */ /* 0x000fd20008000004 */
[----:B------:R-:W-:Y:S03]  /*aed0*/  SYNCS.ARRIVE.TRANS64.RED.A1T0 RZ, [UR4], RZ ;  /* 0x000000ffffff79a7 */ /* 0x000fe60008100404 */
.L_x_89:
[----:B------:R-:W-:Y:S05]  /*aee0*/  BSYNC B0 ;  /* 0x0000000000007941 */ /* 0x000fea0003800000 */
.L_x_88:
[----:B------:R-:W-:Y:S01]  /*aef0*/  IADD3 R16, P0, R16, UR38, RZ ;  /* 0x0000002610107c10 */ /* 0x000fe2000ff1e0ff */
[----:B------:R-:W-:Y:S01]  /*af00*/  ULDC.64 UR4, c[0x0][0x8f8] ;  /* 0x00023e0000047ab9 */ /* 0x000fe20000000a00 */
[----:B------:R-:W-:Y:S01]  /*af10*/  UIADD3 UR48, UR48, 0x1, URZ ;  /* 0x0000000130307890 */ /* 0x000fe2000fffe03f */
[----:B------:R-:W-:Y:S01]  /*af20*/  PRMT R0, RZ, 0x7610, R0 ;  /* 0x00007610ff007816 */ /* 0x000fe20000000000 */
[----:B------:R-:W-:Y:S01]  /*af30*/  UMOV UR47, 0xffffffff ;  /* 0xffffffff002f7882 */ /* 0x000fe20000000000 */
[----:B------:R-:W-:Y:S01]  /*af40*/  IADD3.X R17, R17, UR37, RZ, P0, !PT ;  /* 0x0000002511117c10 */ /* 0x000fe200087fe4ff */
[----:B------:R-:W-:Y:S01]  /*af50*/  UISETP.NE.AND UP0, UPT, UR48, 0x4, UPT ;  /* 0x000000043000788c */ /* 0x000fe2000bf05270 */
[----:B------:R-:W-:Y:S01]  /*af60*/  ISETP.GE.U32.AND P0, PT, R16, UR4, PT ;  /* 0x0000000410007c0c */ /* 0x000fe2000bf06070 */
[----:B------:R-:W-:Y:S01]  /*af70*/  IMAD.MOV.U32 R97, RZ, RZ, -0x1 ;  /* 0xffffffffff617424 */ /* 0x000fe200078e00ff */
[----:B------:R-:W-:Y:S01]  /*af80*/  MOV R96, 0xffffffff ;  /* 0xffffffff00607802 */ /* 0x000fe20000000f00 */
[----:B------:R-:W-:Y:S01]  /*af90*/  USEL UR48, UR48, URZ, UP0 ;  /* 0x0000003f30307287 */ /* 0x000fe20008000000 */
[----:B------:R-:W-:-:S13]  /*afa0*/  ISETP.GE.U32.AND.EX P0, PT, R17, UR5, PT, P0 ;  /* 0x0000000511007c0c */ /* 0x000fda000bf06100 */
[----:B------:R-:W-:Y:S05]  /*afb0*/  @P0 BRA `(.L_x_91) ;  /* 0x0000000400640947 */ /* 0x000fea0003800000 */
[----:B-1----:R-:W1:Y:S01]  /*afc0*/  S2R R12, SR_CTAID.X ;  /* 0x00000000000c7919 */ /* 0x002e620000002500 */
[----:B------:R-:W2:Y:S01]  /*afd0*/  LDC.64 R10, c[0x0][0x8d0] ;  /* 0x00023400ff0a7b82 */ /* 0x000ea20000000a00 */
[----:B------:R-:W-:Y:S01]  /*afe0*/  ULDC UR4, c[0x0][0x150] ;  /* 0x0000540000047ab9 */ /* 0x000fe20000000800 */
[----:B------:R-:W-:Y:S01]  /*aff0*/  IMAD.MOV.U32 R8, RZ, RZ, R16 ;  /* 0x000000ffff087224 */ /* 0x000fe200078e0010 */
[----:B------:R-:W3:Y:S01]  /*b000*/  S2R R26, SR_CTAID.Y ;  /* 0x00000000001a7919 */ /* 0x000ee20000002600 */
[----:B------:R-:W-:-:S04]  /*b010*/  MOV R9, R17 ;  /* 0x0000001100097202 */ /* 0x000fc80000000f00 */
[----:B------:R-:W4:Y:S08]  /*b020*/  LDC R25, c[0x0][0x144] ;  /* 0x00005100ff197b82 */ /* 0x000f300000000800 */
[----:B------:R-:W3:Y:S08]  /*b030*/  LDC R0, c[0x0][0x8d8] ;  /* 0x00023600ff007b82 */ /* 0x000ef00000000800 */
[----:B------:R-:W3:Y:S01]  /*b040*/  LDC.64 R14, c[0x0][0x8c8] ;  /* 0x00023200ff0e7b82 */ /* 0x000ee20000000a00 */
[----:B--2---:R-:W-:-:S04]  /*b050*/  ISETP.NE.U32.AND P0, PT, R10, RZ, PT ;  /* 0x000000ff0a00720c */ /* 0x004fc80003f05070 */
[----:B------:R-:W-:Y:S02]  /*b060*/  ISETP.NE.AND.EX P0, PT, R11, RZ, PT, P0 ;  /* 0x000000ff0b00720c */ /* 0x000fe40003f05300 */
[----:B-1----:R-:W-:-:S05]  /*b070*/  I2FP.F32.U32 R3, R12 ;  /* 0x0000000c00037245 */ /* 0x002fca0000201000 */
[----:B------:R-:W-:-:S04]  /*b080*/  FMUL R3, R3, UR4 ;  /* 0x0000000403037c20 */ /* 0x000fc80008400000 */
[----:B------:R1:W2:Y:S02]  /*b090*/  F2I.U32.TRUNC.NTZ R24, R3 ;  /* 0x0000000300187305 */ /* 0x0002a4000020f000 */
[----:B----4-:R-:W-:Y:S05]  /*b0a0*/  @!P0 BRA `(.L_x_92) ;  /* 0x0000000000288947 */ /* 0x010fea0003800000 */
[----:B-1----:R-:W1:Y:S02]  /*b0b0*/  LDC R3, c[0x0][0x8dc] ;  /* 0x00023700ff037b82 */ /* 0x002e640000000800 */
[----:B-1----:R-:W-:-:S05]  /*b0c0*/  IADD3 R3, P0, R16, R3, RZ ;  /* 0x0000000310037210 */ /* 0x002fca0007f1e0ff */
[----:B------:R-:W-:-:S04]  /*b0d0*/  IMAD.X R13, RZ, RZ, R17, P0 ;  /* 0x000000ffff0d7224 */ /* 0x000fc800000e0611 */
[----:B------:R-:W-:-:S04]  /*b0e0*/  IMAD.WIDE.U32 R4, R13, R10, RZ ;  /* 0x0000000a0d047225 */ /* 0x000fc800078e00ff */
[----:B------:R-:W-:-:S04]  /*b0f0*/  IMAD.WIDE.U32 R6, P0, R3, R11, R4 ;  /* 0x0000000b03067225 */ /* 0x000fc80007800004 */
[----:B------:R-:W-:Y:S01]  /*b100*/  IMAD.WIDE.U32 R4, R3, R10, RZ ;  /* 0x0000000a03047225 */ /* 0x000fe200078e00ff */
[----:B------:R-:W-:-:S03]  /*b110*/  MOV R8, R7 ;  /* 0x0000000700087202 */ /* 0x000fc60000000f00 */
[----:B------:R-:W-:Y:S01]  /*b120*/  IMAD.X R9, RZ, RZ, RZ, P0 ;  /* 0x000000ffff097224 */ /* 0x000fe200000e06ff */
[----:B------:R-:W-:-:S05]  /*b130*/  IADD3 RZ, P0, R5, R6, RZ ;  /* 0x0000000605ff7210 */ /* 0x000fca0007f1e0ff */
[----:B------:R-:W-:-:S08]  /*b140*/  IMAD.WIDE.U32.X R8, R13, R11, R8, P0 ;  /* 0x0000000b0d087225 */ /* 0x000fd000000e0408 */
.L_x_92:
[----:B------:R-:W4:Y:S01]  /*b150*/  LDC.64 R20, c[0x0][0x8e8] ;  /* 0x00023a00ff147b82 */ /* 0x000f220000000a00 */
[-CC-:B---3--:R-:W-:Y:S01]  /*b160*/  SHF.R.U64 R32, R8, R0.reuse, R9.reuse ;  /* 0x0000000008207219 */ /* 0x188fe20000001209 */
[----:B--2---:R-:W-:Y:S01]  /*b170*/  IMAD.MOV R24, RZ, RZ, -R24 ;  /* 0x000000ffff187224 */ /* 0x004fe200078e0a18 */
[----:B------:R-:W-:Y:S01]  /*b180*/  SHF.R.U32.HI R0, RZ, R0, R9 ;  /* 0x00000000ff007219 */ /* 0x000fe20000011609 */
[----:B------:R-:W-:Y:S01]  /*b190*/  ULDC UR4, c[0x0][0x154] ;  /* 0x0000550000047ab9 */ /* 0x000fe20000000800 */
[----:B-1----:R-:W-:Y:S01]  /*b1a0*/  IADD3 R3, P0, RZ, -R32, RZ ;  /* 0x80000020ff037210 */ /* 0x002fe20007f1e0ff */
[----:B------:R-:W-:Y:S02]  /*b1b0*/  IMAD R25, R25, R24, R12 ;  /* 0x0000001819197224 */ /* 0x000fe400078e020c */
[----:B------:R-:W1:Y:S01]  /*b1c0*/  LDC R6, c[0x0][0x8c0] ;  /* 0x00023000ff067b82 */ /* 0x000e620000000800 */
[----:B------:R-:W-:Y:S02]  /*b1d0*/  IMAD.MOV.U32 R7, RZ, RZ, 0x1 ;  /* 0x00000001ff077424 */ /* 0x000fe400078e00ff */
[----:B------:R-:W-:-:S04]  /*b1e0*/  IMAD.X R5, RZ, RZ, ~R0, P0 ;  /* 0x000000ffff057224 */ /* 0x000fc800000e0e00 */
[-C--:B------:R-:W-:Y:S01]  /*b1f0*/  IMAD R0, R5, R14.reuse, RZ ;  /* 0x0000000e05007224 */ /* 0x080fe200078e02ff */
[----:B------:R-:W2:Y:S01]  /*b200*/  LDC R8, c[0x0][0x8b0] ;  /* 0x00022c00ff087b82 */ /* 0x000ea20000000800 */
[----:B------:R-:W-:-:S04]  /*b210*/  IMAD.WIDE.U32 R4, R3, R14, R16 ;  /* 0x0000000e03047225 */ /* 0x000fc800078e0010 */
[----:B------:R-:W-:Y:S01]  /*b220*/  IMAD R3, R3, R15, R0 ;  /* 0x0000000f03037224 */ /* 0x000fe200078e0200 */
[----:B------:R-:W-:Y:S02]  /*b230*/  I2FP.F32.U32 R0, R26 ;  /* 0x0000001a00007245 */ /* 0x000fe40000201000 */
[----:B------:R-:W3:Y:S01]  /*b240*/  LDC R28, c[0x0][0x900] ;  /* 0x00024000ff1c7b82 */ /* 0x000ee20000000800 */
[----:B----4-:R-:W-:Y:S02]  /*b250*/  ISETP.NE.U32.AND P0, PT, R20, RZ, PT ;  /* 0x000000ff1400720c */ /* 0x010fe40003f05070 */
[----:B------:R-:W-:Y:S01]  /*b260*/  IADD3 R3, R5, R3, RZ ;  /* 0x0000000305037210 */ /* 0x000fe20007ffe0ff */
[----:B------:R-:W-:Y:S01]  /*b270*/  FMUL R0, R0, UR4 ;  /* 0x0000000400007c20 */ /* 0x000fe20008400000 */
[----:B------:R-:W-:Y:S01]  /*b280*/  ISETP.NE.AND.EX P0, PT, R21, RZ, PT, P0 ;  /* 0x000000ff1500720c */ /* 0x000fe20003f05300 */
[----:B------:R-:W-:Y:S02]  /*b290*/  IMAD.MOV.U32 R5, RZ, RZ, -0x1 ;  /* 0xffffffffff057424 */ /* 0x000fe400078e00ff */
[----:B------:R-:W4:Y:S01]  /*b2a0*/  LDC R15, c[0x0][0x148] ;  /* 0x00005200ff0f7b82 */ /* 0x000f220000000800 */
[-CC-:B-1----:R-:W-:Y:S01]  /*b2b0*/  SHF.R.U64 R12, R4, R6.reuse, R3.reuse ;  /* 0x00000006040c7219 */ /* 0x182fe20000001203 */
[----:B------:R1:W1:Y:S01]  /*b2c0*/  F2I.U32.TRUNC.NTZ R13, R0 ;  /* 0x00000000000d7305 */ /* 0x000262000020f000 */
[----:B------:R-:W-:-:S05]  /*b2d0*/  SHF.R.U32.HI R3, RZ, R6, R3 ;  /* 0x00000006ff037219 */ /* 0x000fca0000011603 */
[----:B------:R-:W1:Y:S01]  /*b2e0*/  LDC R24, c[0x0][0x8a8] ;  /* 0x00022a00ff187b82 */ /* 0x000e620000000800 */
[-CC-:B--2---:R-:W-:Y:S02]  /*b2f0*/  SHF.R.U64 R10, R12, R8.reuse, R3.reuse ;  /* 0x000000080c0a7219 */ /* 0x184fe40000001203 */
[----:B------:R-:W-:-:S05]  /*b300*/  SHF.R.U32.HI R3, RZ, R8, R3 ;  /* 0x00000008ff037219 */ /* 0x000fca0000011603 */
[----:B------:R-:W2:Y:S01]  /*b310*/  LDC R29, c[0x0][0x8f0] ;  /* 0x00023c00ff1d7b82 */ /* 0x000ea20000000800 */
[-C--:B---3--:R-:W-:Y:S02]  /*b320*/  SHF.L.U32 R4, R5, R28.reuse, RZ ;  /* 0x0000001c05047219 */ /* 0x088fe400000006ff */
[--C-:B------:R-:W-:Y:S02]  /*b330*/  SHF.R.U64 R14, R10, R28, R3.reuse ;  /* 0x0000001c0a0e7219 */ /* 0x100fe40000001203 */
[----:B------:R-:W-:Y:S02]  /*b340*/  LOP3.LUT R27, RZ, R4, RZ, 0x33, !PT ;  /* 0x00000004ff1b7212 */ /* 0x000fe400078e33ff */
[-C--:B------:R-:W-:Y:S01]  /*b350*/  SHF.R.U32.HI R5, RZ, R28.reuse, R3 ;  /* 0x0000001cff057219 */ /* 0x080fe20000011603 */
[----:B------:R-:W3:Y:S01]  /*b360*/  LDC R30, c[0x0][0x8e0] ;  /* 0x00023800ff1e7b82 */ /* 0x000ee20000000800 */
[----:B------:R-:W-:Y:S02]  /*b370*/  SHF.L.U32 R96, R7, R28, RZ ;  /* 0x0000001c07607219 */ /* 0x000fe400000006ff */
[----:B------:R-:W-:-:S05]  /*b380*/  MOV R4, R14 ;  /* 0x0000000e00047202 */ /* 0x000fca0000000f00 */
        /* <DEDUP_REMOVED lines=12> */
.L_x_93:
[----:B------:R-:W-:Y:S01]  /*b450*/  ISETP.NE.AND P0, PT, R2, 0x1, PT ;  /* 0x000000010200780c */ /* 0x000fe20003f05270 */
[----:B-1----:R-:W-:Y:S01]  /*b460*/  VIADD R7, R24, 0xffffffff ;  /* 0xffffffff18077836 */ /* 0x002fe20000000000 */
[----:B--2---:R-:W-:Y:S01]  /*b470*/  SHF.R.U64 R0, R4, R29, R5 ;  /* 0x0000001d04007219 */ /* 0x004fe20000001205 */
[----:B------:R-:W-:Y:S01]  /*b480*/  IMAD.MOV R13, RZ, RZ, -R13 ;  /* 0x000000ffff0d7224 */ /* 0x000fe200078e0a0d */
[----:B------:R-:W-:Y:S02]  /*b490*/  LOP3.LUT R5, R10, R27, RZ, 0xc0, !PT ;  /* 0x0000001b0a057212 */ /* 0x000fe400078ec0ff */
[----:B------:R-:W-:Y:S02]  /*b4a0*/  IADD3 R3, -R0, RZ, RZ ;  /* 0x000000ff00037210 */ /* 0x000fe40007ffe1ff */
[----:B------:R-:W-:Y:S01]  /*b4b0*/  R2UR UR47, R32 ;  /* 0x00000000202f72ca */ /* 0x000fe200000e0000 */
[----:B------:R-:W-:Y:S01]  /*b4c0*/  IMAD R96, R96, R0, R5 ;  /* 0x0000000060607224 */ /* 0x000fe200078e0205 */
[----:B------:R-:W-:Y:S01]  /*b4d0*/  LOP3.LUT R5, R12, R7, RZ, 0xc0, !PT ;  /* 0x000000070c057212 */ /* 0x000fe200078ec0ff */
[----:B---3--:R-:W-:-:S02]  /*b4e0*/  IMAD R0, R3, R30, R14 ;  /* 0x0000001e03007224 */ /* 0x008fc400078e020e */
[----:B----4-:R-:W-:Y:S02]  /*b4f0*/  @P0 IMAD R25, R15, R13, R26 ;  /* 0x0000000d0f190224 */ /* 0x010fe400078e021a */
[----:B------:R-:W-:Y:S02]  /*b500*/  IMAD R3, R0, R24, R5 ;  /* 0x0000001800037224 */ /* 0x000fe400078e0205 */
[----:B------:R-:W-:Y:S02]  /*b510*/  IMAD R96, R96, R31, R25 ;  /* 0x0000001f60607224 */ /* 0x000fe400078e0219 */
[----:B------:R-:W-:-:S03]  /*b520*/  IMAD.MOV.U32 R0, RZ, RZ, 0x1 ;  /* 0x00000001ff007424 */ /* 0x000fc600078e00ff */
[----:B------:R-:W-:Y:S02]  /*b530*/  SEL R97, R3, R96, !P0 ;  /* 0x0000006003617207 */ /* 0x000fe40004000000 */
[----:B------:R-:W-:-:S07]  /*b540*/  SEL R96, R96, R3, !P0 ;  /* 0x0000000360607207 */ /* 0x000fce0004000000 */
.L_x_91:
[----:B------:R-:W-:Y:S01]  /*b550*/  R2UR UR50, R23 ;  /* 0x00000000173272ca */ /* 0x000fe200000e0000 */
[----:B------:R-:W-:Y:S01]  /*b560*/  UIADD3 UR49, UR49, 0x4, URZ ;  /* 0x0000000431317890 */ /* 0x000fe2000fffe03f */
[----:B------:R-:W-:-:S11]  /*b570*/  LOP3.LUT P0, RZ, R0, 0xff, RZ, 0xc0, !PT ;  /* 0x000000ff00ff7812 */ /* 0x000fd6000780c0ff */
[----:B------:R-:W-:Y:S02]  /*b580*/  ULOP3.LUT UR50, UR50, 0x3, URZ, 0xc0, !UPT ;  /* 0x0000000332327892 */ /* 0x000fe4000f8ec03f */
[----:B------:R-:W-:Y:S10]  /*b590*/  @P0 BRA `(.L_x_94) ;  /* 0xffffff6000540947 */ /* 0x000ff4000383ffff */
[----:B------:R-:W-:-:S13]  /*b5a0*/  PLOP3.LUT P0, PT, PT, PT, PT, 0x8, 0x0 ;  /* 0x000000000000781c */ /* 0x000fda0003f0e170 */
.L_x_22:
[----:B------:R-:W-:Y:S05]  /*b5b0*/  @P0 BRA `(.L_x_14) ;  /* 0x0000002800800947 */ /* 0x000fea0003800000 */
[----:B------:R-:W-:Y:S01]  /*b5c0*/  ULDC.64 UR6, c[0x0][0x588] ;  /* 0x0001620000067ab9 */ /* 0x000fe20000000a00 */
[----:B------:R-:W-:Y:S01]  /*b5d0*/  ISETP.NE.AND.EX P1, PT, R112, RZ, PT, P1 ;  /* 0x000000ff7000720c */ /* 0x000fe20003f25310 */
[----:B------:R-:W-:-:S04]  /*b5e0*/  DEPBAR.LE SB0, 0x0 ;  /* 0x000080000000791a */ /* 0x000fc80000000000 */
[----:B------:R-:W-:Y:S01]  /*b5f0*/  ISETP.NE.U32.AND P0, PT, RZ, UR6, PT ;  /* 0x00000006ff007c0c */ /* 0x000fe2000bf05070 */
[----:B------:R-:W-:Y:S03]  /*b600*/  BSSY B0, `(.L_x_95) ;  /* 0x0000014000007945 */ /* 0x000fe60003800000 */
[----:B------:R-:W-:-:S13]  /*b610*/  ISETP.NE.AND.EX P0, PT, RZ, UR7, PT, P0 ;  /* 0x00000007ff007c0c */ /* 0x000fda000bf05300 */
[----:B------:R-:W-:Y:S05]  /*b620*/  @P0 BRA P1, `(.L_x_96) ;  /* 0x0000000000440947 */ /* 0x000fea0000800000 */
[----:B------:R-:W-:-:S04]  /*b630*/  ISETP.NE.U32.AND P0, PT, R111, RZ, PT ;  /* 0x000000ff6f00720c */ /* 0x000fc80003f05070 */
[----:B------:R-:W-:-:S13]  /*b640*/  ISETP.NE.AND.EX P0, PT, R112, RZ, PT, P0 ;  /* 0x000000ff7000720c */ /* 0x000fda0003f05300 */
[----:B------:R-:W-:Y:S05]  /*b650*/  @!P0 BRA `(.L_x_97) ;  /* 0x00000000002c8947 */ /* 0x000fea0003800000 */
[----:B------:R-:W-:-:S13]  /*b660*/  LOP3.LUT P0, RZ, R90, 0xff, RZ, 0xc0, !PT ;  /* 0x000000ff5aff7812 */ /* 0x000fda000780c0ff */
[----:B------:R-:W-:Y:S05]  /*b670*/  @!P0 BRA `(.L_x_98) ;  /* 0x0000000000108947 */ /* 0x000fea0003800000 */
[----:B-----5:R-:W-:-:S13]  /*b680*/  FSETP.NEU.AND P0, PT, R91, RZ, PT ;  /* 0x000000ff5b00720b */ /* 0x020fda0003f0d000 */
[----:B------:R-:W-:Y:S05]  /*b690*/  @!P0 BREAK B0 ;  /* 0x0000000000008942 */ /* 0x000fea0003800000 */
[----:B------:R-:W-:Y:S05]  /*b6a0*/  @P0 BRA `(.L_x_96) ;  /* 0x0000000000240947 */ /* 0x000fea0003800000 */
[----:B------:R-:W-:Y:S05]  /*b6b0*/  BRA `(.L_x_14) ;  /* 0x0000002800407947 */ /* 0x000fea0003800000 */
.L_x_98:
[----:B------:R-:W-:-:S04]  /*b6c0*/  ISETP.NE.U32.AND P0, PT, RZ, UR6, PT ;  /* 0x00000006ff007c0c */ /* 0x000fc8000bf05070 */
[----:B------:R-:W-:-:S13]  /*b6d0*/  ISETP.NE.AND.EX P0, PT, RZ, UR7, PT, P0 ;  /* 0x00000007ff007c0c */ /* 0x000fda000bf05300 */
[----:B------:R-:W-:Y:S05]  /*b6e0*/  @!P0 BREAK B0 ;  /* 0x0000000000008942 */ /* 0x000fea0003800000 */
[----:B------:R-:W-:Y:S05]  /*b6f0*/  @P0 BRA `(.L_x_96) ;  /* 0x0000000000100947 */ /* 0x000fea0003800000 */
[----:B------:R-:W-:Y:S05]  /*b700*/  BRA `(.L_x_14) ;  /* 0x00000028002c7947 */ /* 0x000fea0003800000 */
.L_x_97:
[----:B-----5:R-:W-:-:S13]  /*b710*/  FSETP.NEU.AND P0, PT, R91, RZ, PT ;  /* 0x000000ff5b00720b */ /* 0x020fda0003f0d000 */
[----:B------:R-:W-:Y:S05]  /*b720*/  @!P0 BREAK B0 ;  /* 0x0000000000008942 */ /* 0x000fea0003800000 */
[----:B------:R-:W-:Y:S05]  /*b730*/  @!P0 BRA `(.L_x_14) ;  /* 0x0000002800208947 */ /* 0x000fea0003800000 */
.L_x_96:
[----:B-1----:R-:W-:Y:S05]  /*b740*/  BSYNC B0 ;  /* 0x0000000000007941 */ /* 0x002fea0003800000 */
.L_x_95:
[----:B------:R-:W-:-:S04]  /*b750*/  LOP3.LUT R19, R19, 0x1, RZ, 0xfc, !PT ;  /* 0x0000000113137812 */ /* 0x000fc800078efcff */
[----:B------:R-:W-:-:S13]  /*b760*/  ISETP.NE.AND P0, PT, R19, 0x3, PT ;  /* 0x000000031300780c */ /* 0x000fda0003f05270 */
[----:B------:R-:W-:Y:S05]  /*b770*/  @!P0 BRA `(.L_x_99) ;  /* 0x0000000000048947 */ /* 0x000fea0003800000 */
[----:B------:R-:W-:Y:S01]  /*b780*/  BPT.TRAP 0x1 ;  /* 0x000000040000795c */ /* 0x000fe20000300000 */
.L_x_99:
[----:B------:R-:W1:Y:S01]  /*b790*/  S2UR UR5, SR_CgaCtaId ;  /* 0x00000000000579c3 */ /* 0x000e620000008800 */
[----:B------:R-:W-:Y:S02]  /*b7a0*/  UMOV UR4, 0x400 ;  /* 0x0000040000047882 */ /* 0x000fe40000000000 */
[----:B-1----:R-:W-:-:S04]  /*b7b0*/  ULEA UR4, UR5, UR4, 0x18 ;  /* 0x0000000405047291 */ /* 0x002fc8000f8ec03f */
[----:B------:R-:W-:-:S04]  /*b7c0*/  ULEA UR4, UR48, UR4, 0x3 ;  /* 0x0000000430047291 */ /* 0x000fc8000f8e183f */
[----:B------:R-:W-:-:S04]  /*b7d0*/  UIADD3 UR4, UR4, 0x60, URZ ;  /* 0x0000006004047890 */ /* 0x000fc8000fffe03f */
[----:B------:R-:W-:-:S09]  /*b7e0*/  UPRMT UR4, UR5, 0x654, UR4 ;  /* 0x0000065405047896 */ /* 0x000fd20008000004 */
[----:B------:R-:W-:Y:S01]  /*b7f0*/  SYNCS.ARRIVE.TRANS64.RED.A1T0 RZ, [UR4], RZ ;  /* 0x000000ffffff79a7 */ /* 0x000fe20008100404 */
[----:B------:R-:W-:Y:S05]  /*b800*/  BRA `(.L_x_14) ;  /* 0x0000002400ec7947 */ /* 0x000fea0003800000 */
.L_x_13:
[----:B------:R-:W-:Y:S01]  /*b810*/  ULDC.64 UR4, c[0x0][0x8f8] ;  /* 0x00023e0000047ab9 */ /* 0x000fe20000000a00 */
[----:B------:R-:W-:Y:S01]  /*b820*/  PRMT R8, RZ, 0x7610, R8 ;  /* 0x00007610ff087816 */ /* 0x000fe20000000008 */
[----:B------:R-:W-:Y:S01]  /*b830*/  IMAD.MOV.U32 R21, RZ, RZ, -0x1 ;  /* 0xffffffffff157424 */ /* 0x000fe200078e00ff */
[----:B------:R-:W-:Y:S01]  /*b840*/  ISETP.GE.U32.AND P1, PT, R16, UR4, PT ;  /* 0x0000000410007c0c */ /* 0x000fe2000bf26070 */
[----:B------:R-:W-:Y:S01]  /*b850*/  IMAD.MOV.U32 R13, RZ, RZ, -0x1 ;  /* 0xffffffffff0d7424 */ /* 0x000fe200078e00ff */
[----:B------:R-:W-:Y:S02]  /*b860*/  MOV R20, 0xffffffff ;  /* 0xffffffff00147802 */ /* 0x000fe40000000f00 */
[----:B------:R-:W-:-:S13]  /*b870*/  ISETP.GE.U32.AND.EX P1, PT, R17, UR5, PT, P1 ;  /* 0x0000000511007c0c */ /* 0x000fda000bf26110 */
[----:B------:R-:W-:Y:S05]  /*b880*/  @P1 BRA `(.L_x_100) ;  /* 0x0000000400281947 */ /* 0x000fea0003800000 */
[----:B------:R-:W2:Y:S01]  /*b890*/  LDC.64 R20, c[0x0][0x8d0] ;  /* 0x00023400ff147b82 */ /* 0x000ea20000000a00 */
[----:B------:R-:W-:Y:S01]  /*b8a0*/  IMAD.MOV.U32 R14, RZ, RZ, R16 ;  /* 0x000000ffff0e7224 */ /* 0x000fe200078e0010 */
[----:B------:R-:W-:-:S06]  /*b8b0*/  MOV R15, R17 ;  /* 0x00000011000f7202 */ /* 0x000fcc0000000f00 */
        /* <DEDUP_REMOVED lines=15> */
.L_x_101:
[----:B------:R-:W2:Y:S01]  /*b9b0*/  LDC.64 R30, c[0x0][0x8e8] ;  /* 0x00023a00ff1e7b82 */ /* 0x000ea20000000a00 */
[-CC-:B------:R-:W-:Y:S01]  /*b9c0*/  SHF.R.U64 R24, R14, R8.reuse, R15.reuse ;  /* 0x000000080e187219 */ /* 0x180fe2000000120f */
[----:B------:R-:W-:Y:S01]  /*b9d0*/  IMAD.MOV.U32 R34, RZ, RZ, 0x1 ;  /* 0x00000001ff227424 */ /* 0x000fe200078e00ff */
[----:B------:R-:W-:Y:S02]  /*b9e0*/  SHF.R.U32.HI R8, RZ, R8, R15 ;  /* 0x00000008ff087219 */ /* 0x000fe4000001160f */
[----:B------:R-:W-:-:S03]  /*b9f0*/  IADD3 R13, P1, RZ, -R24, RZ ;  /* 0x80000018ff0d7210 */ /* 0x000fc60007f3e0ff */
[----:B------:R-:W3:Y:S02]  /*ba00*/  LDC R12, c[0x0][0x8c0] ;  /* 0x00023000ff0c7b82 */ /* 0x000ee40000000800 */
[----:B------:R-:W-:-:S04]  /*ba10*/  IMAD.X R11, RZ, RZ, ~R8, P1 ;  /* 0x000000ffff0b7224 */ /* 0x000fc800008e0e08 */
[-C--:B------:R-:W-:Y:S02]  /*ba20*/  IMAD R8, R11, R26.reuse, RZ ;  /* 0x0000001a0b087224 */ /* 0x080fe400078e02ff */
[----:B------:R-:W4:Y:S01]  /*ba30*/  LDC R14, c[0x0][0x8b0] ;  /* 0x00022c00ff0e7b82 */ /* 0x000f220000000800 */
[----:B------:R-:W-:-:S04]  /*ba40*/  IMAD.WIDE.U32 R10, R13, R26, R16 ;  /* 0x0000001a0d0a7225 */ /* 0x000fc800078e0010 */
[----:B------:R-:W-:-:S03]  /*ba50*/  IMAD R13, R13, R27, R8 ;  /* 0x0000001b0d0d7224 */ /* 0x000fc600078e0208 */
[----:B------:R-:W5:Y:S01]  /*ba60*/  LDC R29, c[0x0][0x900] ;  /* 0x00024000ff1d7b82 */ /* 0x000f620000000800 */
[----:B------:R-:W-:Y:S01]  /*ba70*/  IMAD.IADD R11, R11, 0x1, R13 ;  /* 0x000000010b0b7824 */ /* 0x000fe200078e020d */
[----:B--2---:R-:W-:-:S04]  /*ba80*/  ISETP.NE.U32.AND P1, PT, R30, RZ, PT ;  /* 0x000000ff1e00720c */ /* 0x004fc80003f25070 */
[----:B------:R-:W-:Y:S02]  /*ba90*/  ISETP.NE.AND.EX P1, PT, R31, RZ, PT, P1 ;  /* 0x000000ff1f00720c */ /* 0x000fe40003f25310 */
[----:B------:R-:W2:Y:S01]  /*baa0*/  LDC R26, c[0x0][0x8a8] ;  /* 0x00022a00ff1a7b82 */ /* 0x000ea20000000800 */
[-CC-:B---3--:R-:W-:Y:S02]  /*bab0*/  SHF.R.U64 R20, R10, R12.reuse, R11.reuse ;  /* 0x0000000c0a147219 */ /* 0x188fe4000000120b */
[----:B------:R-:W-:Y:S02]  /*bac0*/  SHF.R.U32.HI R11, RZ, R12, R11 ;  /* 0x0000000cff0b7219 */ /* 0x000fe4000001160b */
[----:B------:R-:W-:-:S03]  /*bad0*/  MOV R10, 0xffffffff ;  /* 0xffffffff000a7802 */ /* 0x000fc60000000f00 */
[----:B------:R-:W3:Y:S01]  /*bae0*/  LDC R28, c[0x0][0x8f0] ;  /* 0x00023c00ff1c7b82 */ /* 0x000ee20000000800 */
[-CC-:B----4-:R-:W-:Y:S02]  /*baf0*/  SHF.R.U64 R25, R20, R14.reuse, R11.reuse ;  /* 0x0000000e14197219 */ /* 0x190fe4000000120b */
[----:B------:R-:W-:-:S05]  /*bb00*/  SHF.R.U32.HI R8, RZ, R14, R11 ;  /* 0x0000000eff087219 */ /* 0x000fca000001160b */
[----:B------:R-:W4:Y:S01]  /*bb10*/  LDC R32, c[0x0][0x8e0] ;  /* 0x00023800ff207b82 */ /* 0x000f220000000800 */
[-C--:B-----5:R-:W-:Y:S02]  /*bb20*/  SHF.L.U32 R10, R10, R29.reuse, RZ ;  /* 0x0000001d0a0a7219 */ /* 0x0a0fe400000006ff */
[-CC-:B------:R-:W-:Y:S02]  /*bb30*/  SHF.R.U64 R27, R25, R29.reuse, R8.reuse ;  /* 0x0000001d191b7219 */ /* 0x180fe40000001208 */
[----:B------:R-:W-:Y:S02]  /*bb40*/  LOP3.LUT R36, RZ, R10, RZ, 0x33, !PT ;  /* 0x0000000aff247212 */ /* 0x000fe400078e33ff */
[----:B------:R-:W-:Y:S01]  /*bb50*/  SHF.R.U32.HI R11, RZ, R29, R8 ;  /* 0x0000001dff0b7219 */ /* 0x000fe20000011608 */
[----:B------:R-:W1:Y:S01]  /*bb60*/  LDC R33, c[0x0][0x8b8] ;  /* 0x00022e00ff217b82 */ /* 0x000e620000000800 */
[----:B------:R-:W-:Y:S01]  /*bb70*/  IMAD.MOV.U32 R10, RZ, RZ, R27 ;  /* 0x000000ffff0a7224 */ /* 0x000fe200078e001b */
[----:B------:R-:W-:Y:S06]  /*bb80*/  @!P1 BRA `(.L_x_102) ;  /* 0x0000000000289947 */ /* 0x000fec0003800000 */
[----:B------:R-:W5:Y:S02]  /*bb90*/  LDC R8, c[0x0][0x8f4] ;  /* 0x00023d00ff087b82 */ /* 0x000f640000000800 */
[----:B-----5:R-:W-:-:S04]  /*bba0*/  IADD3 R15, P1, R27, R8, RZ ;  /* 0x000000081b0f7210 */ /* 0x020fc80007f3e0ff */
[----:B------:R-:W-:-:S05]  /*bbb0*/  IADD3.X R21, RZ, R11, RZ, P1, !PT ;  /* 0x0000000bff157210 */ /* 0x000fca0000ffe4ff */
[----:B------:R-:W-:-:S04]  /*bbc0*/  IMAD.WIDE.U32 R10, R21, R30, RZ ;  /* 0x0000001e150a7225 */ /* 0x000fc800078e00ff */
[----:B------:R-:W-:-:S04]  /*bbd0*/  IMAD.WIDE.U32 R12, P1, R15, R31, R10 ;  /* 0x0000001f0f0c7225 */ /* 0x000fc8000782000a */
[----:B------:R-:W-:-:S04]  /*bbe0*/  IMAD.WIDE.U32 R10, R15, R30, RZ ;  /* 0x0000001e0f0a7225 */ /* 0x000fc800078e00ff */
[----:B------:R-:W-:Y:S01]  /*bbf0*/  IMAD.X R15, RZ, RZ, RZ, P1 ;  /* 0x000000ffff0f7224 */ /* 0x000fe200008e06ff */
[----:B------:R-:W-:Y:S01]  /*bc00*/  IADD3 RZ, P1, R11, R12, RZ ;  /* 0x0000000c0bff7210 */ /* 0x000fe20007f3e0ff */
[----:B------:R-:W-:-:S04]  /*bc10*/  IMAD.MOV.U32 R14, RZ, RZ, R13 ;  /* 0x000000ffff0e7224 */ /* 0x000fc800078e000d */
[----:B------:R-:W-:-:S08]  /*bc20*/  IMAD.WIDE.U32.X R10, R21, R31, R14, P1 ;  /* 0x0000001f150a7225 */ /* 0x000fd000008e040e */
.L_x_102:
[----:B------:R-:W-:Y:S02]  /*bc30*/  ISETP.NE.AND P1, PT, R2, 0x1, PT ;  /* 0x000000010200780c */ /* 0x000fe40003f25270 */
[----:B---3--:R-:W-:Y:S02]  /*bc40*/  SHF.R.U64 R8, R10, R28, R11 ;  /* 0x0000001c0a087219 */ /* 0x008fe4000000120b */
[----:B------:R-:W-:Y:S02]  /*bc50*/  SHF.L.U32 R34, R34, R29, RZ ;  /* 0x0000001d22227219 */ /* 0x000fe400000006ff */
[----:B------:R-:W-:Y:S01]  /*bc60*/  LOP3.LUT R7, R25, R36, RZ, 0xc0, !PT ;  /* 0x0000002419077212 */ /* 0x000fe200078ec0ff */
[----:B------:R-:W-:Y:S01]  /*bc70*/  IMAD.MOV R10, RZ, RZ, -R8 ;  /* 0x000000ffff0a7224 */ /* 0x000fe200078e0a08 */
[----:B--2---:R-:W-:Y:S02]  /*bc80*/  IADD3 R11, R26, -0x1, RZ ;  /* 0xffffffff1a0b7810 */ /* 0x004fe40007ffe0ff */
[----:B------:R-:W-:Y:S01]  /*bc90*/  MOV R13, R24 ;  /* 0x00000018000d7202 */ /* 0x000fe20000000f00 */
[----:B------:R-:W-:Y:S01]  /*bca0*/  IMAD R8, R34, R8, R7 ;  /* 0x0000000822087224 */ /* 0x000fe200078e0207 */
[----:B------:R-:W-:Y:S01]  /*bcb0*/  LOP3.LUT R7, R20, R11, RZ, 0xc0, !PT ;  /* 0x0000000b14077212 */ /* 0x000fe200078ec0ff */
[----:B------:R-:W-:-:S02]  /*bcc0*/  @P1 IMAD R3, R9, R23, R6 ;  /* 0x0000001709031224 */ /* 0x000fc400078e0206 */
[----:B----4-:R-:W-:Y:S02]  /*bcd0*/  IMAD R6, R10, R32, R27 ;  /* 0x000000200a067224 */ /* 0x010fe400078e021b */
[----:B-1----:R-:W-:Y:S02]  /*bce0*/  IMAD R3, R8, R33, R3 ;  /* 0x0000002108037224 */ /* 0x002fe400078e0203 */
[----:B------:R-:W-:Y:S02]  /*bcf0*/  IMAD R6, R6, R26, R7 ;  /* 0x0000001a06067224 */ /* 0x000fe400078e0207 */
[----:B------:R-:W-:-:S03]  /*bd00*/  IMAD.MOV.U32 R8, RZ, RZ, 0x1 ;  /* 0x00000001ff087424 */ /* 0x000fc600078e00ff */
[----:B------:R-:W-:Y:S02]  /*bd10*/  SEL R20, R6, R3, !P1 ;  /* 0x0000000306147207 */ /* 0x000fe40004800000 */
[----:B------:R-:W-:-:S07]  /*bd20*/  SEL R21, R3, R6, !P1 ;  /* 0x0000000603157207 */ /* 0x000fce0004800000 */
.L_x_100:
[----:B------:R-:W-:-:S08]  /*bd30*/  NOP ;  /* 0x0000000000007918 */ /* 0x000fd00000000000 */
[----:B------:R-:W2:-:S00]  /*bd40*/  USETMAXREG.DEALLOC.CTAPOOL 0x28 ;  /* 0x00000028000079c8 */ /* 0x000e8000080e0500 */
[----:B--2---:R-:W-:-:S13]  /*bd50*/  ISETP.NE.AND P1, PT, R0, 0x1, PT ;  /* 0x000000010000780c */ /* 0x004fda0003f25270 */
[----:B------:R-:W-:Y:S05]  /*bd60*/  @!P1 BRA `(.L_x_14) ;  /* 0x0000002000949947 */ /* 0x000fea0003800000 */
[----:B------:R-:W-:Y:S05]  /*bd70*/  @!P4 BRA `(.L_x_103) ;  /* 0x0000001000a8c947 */ /* 0x000fea0003800000 */
[----:B------:R-:W-:-:S13]  /*bd80*/  ISETP.NE.OR P0, PT, R0, 0x2, P0 ;  /* 0x000000020000780c */ /* 0x000fda0000705670 */
[----:B------:R-:W-:Y:S05]  /*bd90*/  @P0 BRA `(.L_x_14) ;  /* 0x0000002000880947 */ /* 0x000fea0003800000 */
[----:B------:R-:W-:-:S13]  /*bda0*/  LOP3.LUT P1, RZ, R8, 0xff, RZ, 0xc0, !PT ;  /* 0x000000ff08ff7812 */ /* 0x000fda000782c0ff */
[----:B------:R-:W-:Y:S05]  /*bdb0*/  @!P1 BRA `(.L_x_104) ;  /* 0x0000000000189947 */ /* 0x000fea0003800000 */
[----:B------:R-:W-:Y:S01]  /*bdc0*/  UMOV UR4, 0x400 ;  /* 0x0000040000047882 */ /* 0x000fe20000000000 */
[----:B------:R-:W-:Y:S01]  /*bdd0*/  IMAD.MOV.U32 R0, RZ, RZ, RZ ;  /* 0x000000ffff007224 */ /* 0x000fe200078e00ff */
[----:B-1----:R-:W-:-:S04]  /*bde0*/  ULEA UR4, UR36, UR4, 0x18 ;  /* 0x0000000424047291 */ /* 0x002fc8000f8ec03f */
[----:B------:R-:W-:-:S05]  /*bdf0*/  SHF.L.U32 R0, R0, 0x1f, RZ ;  /* 0x0000001f00007819 */ /* 0x000fca00000006ff */
[----:B------:R-:W1:Y:S02]  /*be00*/  SYNCS.PHASECHK.TRANS64.TRYWAIT P0, [UR4+0x88], R0 ;  /* 0x00008800ff0075a7 */ /* 0x000e640008000144 */
[----:B-1----:R-:W-:Y:S05]  /*be10*/  @!P0 BRA `(.L_x_105) ;  /* 0x0000002000f08947 */ /* 0x002fea0003800000 */
.L_x_104:
[----:B-1----:R-:W-:Y:S01]  /*be20*/  PRMT R0, RZ, 0x7610, R0 ;  /* 0x00007610ff007816 */ /* 0x002fe20000000000 */
[----:B------:R-:W-:Y:S06]  /*be30*/  @P3 BRA `(.L_x_106) ;  /* 0x0000000000243947 */ /* 0x000fec0003800000 */
[----:B------:R-:W-:Y:S02]  /*be40*/  ULDC.64 UR4, c[0x0][0x588] ;  /* 0x0001620000047ab9 */ /* 0x000fe40000000a00 */
[----:B------:R-:W-:-:S04]  /*be50*/  ISETP.NE.U32.AND P0, PT, RZ, UR4, PT ;  /* 0x00000004ff007c0c */ /* 0x000fc8000bf05070 */
[----:B------:R-:W-:-:S13]  /*be60*/  ISETP.NE.AND.EX P0, PT, RZ, UR5, PT, P0 ;  /* 0x00000005ff007c0c */ /* 0x000fda000bf05300 */
[----:B------:R-:W-:Y:S05]  /*be70*/  @!P0 BRA `(.L_x_107) ;  /* 0x00000000000c8947 */ /* 0x000fea0003800000 */
[----:B------:R2:W5:Y:S01]  /*be80*/  LDG.E R3, desc[UR40][R4.64] ;  /* 0x0000002804037981 */ /* 0x000562000c1e1900 */
[----:B------:R-:W-:Y:S01]  /*be90*/  IMAD.MOV.U32 R0, RZ, RZ, 0x1 ;  /* 0x00000001ff007424 */ /* 0x000fe200078e00ff */
[----:B------:R-:W-:Y:S06]  /*bea0*/  BRA `(.L_x_106) ;  /* 0x0000000000087947 */ /* 0x000fec0003800000 */
.L_x_107:
[----:B------:R-:W1:Y:S01]  /*beb0*/  LDC R3, c[0x0][0x580] ;  /* 0x00016000ff037b82 */ /* 0x000e620000000800 */
[----:B------:R-:W-:-:S07]  /*bec0*/  MOV R0, 0x1 ;  /* 0x0000000100007802 */ /* 0x000fce0000000f00 */
.L_x_106:
[----:B------:R-:W-:Y:S01]  /*bed0*/  IMAD.MOV.U32 R8, RZ, RZ, 0x1 ;  /* 0x00000001ff087424 */ /* 0x000fe200078e00ff */
[----:B------:R-:W-:Y:S06]  /*bee0*/  @!P1 BRA `(.L_x_108) ;  /* 0x0000000c00dc9947 */ /* 0x000fec0003800000 */
[----:B------:R-:W3:Y:S01]  /*bef0*/  LDC R9, c[0x0][0x900] ;  /* 0x00024000ff097b82 */ /* 0x000ee20000000800 */
[----:B--2---:R-:W-:Y:S01]  /*bf00*/  IMAD.MOV.U32 R4, RZ, RZ, -0x1 ;  /* 0xffffffffff047424 */ /* 0x004fe200078e00ff */
[----:B------:R-:W-:Y:S01]  /*bf10*/  MOV R6, 0x1 ;  /* 0x0000000100067802 */ /* 0x000fe20000000f00 */
[----:B------:R-:W-:Y:S01]  /*bf20*/  IMAD.MOV.U32 R8, RZ, RZ, 0x1 ;  /* 0x00000001ff087424 */ /* 0x000fe200078e00ff */
[----:B------:R-:W-:Y:S01]  /*bf30*/  LOP3.LUT R10, R19, 0x2, RZ, 0xfc, !PT ;  /* 0x00000002130a7812 */ /* 0x000fe200078efcff */
[----:B------:R-:W-:Y:S01]  /*bf40*/  ULDC.64 UR6, c[0x0][0x198] ;  /* 0x0000660000067ab9 */ /* 0x000fe20000000a00 */
[----:B------:R-:W-:Y:S01]  /*bf50*/  ULDC.64 UR14, c[0x0][0x588] ;  /* 0x00016200000e7ab9 */ /* 0x000fe20000000a00 */
[----:B------:R-:W-:Y:S01]  /*bf60*/  ULDC.64 UR22, c[0x0][0x8f8] ;  /* 0x00023e0000167ab9 */ /* 0x000fe20000000a00 */
[----:B------:R-:W2:Y:S01]  /*bf70*/  LDC R11, c[0x0][0x8a8] ;  /* 0x00022a00ff0b7b82 */ /* 0x000ea20000000800 */
[----:B------:R-:W-:Y:S01]  /*bf80*/  ULDC.64 UR24, c[0x0][0x590] ;  /* 0x0001640000187ab9 */ /* 0x000fe20000000a00 */
[----:B---3--:R-:W-:-:S02]  /*bf90*/  SHF.L.U32 R4, R4, R9, RZ ;  /* 0x0000000904047219 */ /* 0x008fc400000006ff */
[----:B------:R-:W-:Y:S02]  /*bfa0*/  SHF.L.U32 R9, R6, R9, RZ ;  /* 0x0000000906097219 */ /* 0x000fe400000006ff */
[----:B------:R-:W-:Y:S01]  /*bfb0*/  LOP3.LUT R12, RZ, R4, RZ, 0x33, !PT ;  /* 0x00000004ff0c7212 */ /* 0x000fe200078e33ff */
[----:B--2---:R-:W-:-:S07]  /*bfc0*/  VIADD R11, R11, 0xffffffff ;  /* 0xffffffff0b0b7836 */ /* 0x004fce0000000000 */
.L_x_140:
[----:B------:R-:W-:Y:S02]  /*bfd0*/  ISETP.NE.U32.AND P0, PT, RZ, UR24, PT ;  /* 0x00000018ff007c0c */ /* 0x000fe4000bf05070 */
[----:B------:R-:W-:Y:S02]  /*bfe0*/  R2UR UR19, R21 ;  /* 0x00000000151372ca */ /* 0x000fe400000e0000 */
[----:B------:R-:W-:Y:S02]  /*bff0*/  R2UR UR18, R20 ;  /* 0x00000000141272ca */ /* 0x000fe400000e0000 */
[----:B------:R-:W-:-:S09]  /*c000*/  ISETP.NE.AND.EX P0, PT, RZ, UR25, PT, P0 ;  /* 0x00000019ff007c0c */ /* 0x000fd2000bf05300 */
[----:B------:R-:W-:Y:S02]  /*c010*/  USHF.L.U32 UR19, UR19, 0x8, URZ ;  /* 0x0000000813137899 */ /* 0x000fe4000800063f */
[----:B------:R-:W-:Y:S02]  /*c020*/  USHF.L.U32 UR18, UR18, 0x6, URZ ;  /* 0x0000000612127899 */ /* 0x000fe4000800063f */
[----:B--234-:R-:W-:Y:S10]  /*c030*/  @!P0 BRA `(.L_x_109) ;  /* 0x00000000002c8947 */ /* 0x01cff40003800000 */
[----:B------:R-:W-:-:S04]  /*c040*/  ISETP.NE.U32.AND P1, PT, RZ, UR14, PT ;  /* 0x0000000eff007c0c */ /* 0x000fc8000bf25070 */
[----:B------:R-:W-:-:S13]  /*c050*/  ISETP.NE.AND.EX P1, PT, RZ, UR15, PT, P1 ;  /* 0x0000000fff007c0c */ /* 0x000fda000bf25310 */
[----:B------:R-:W-:Y:S05]  /*c060*/  @!P1 BRA `(.L_x_110) ;  /* 0x0000000000189947 */ /* 0x000fea0003800000 */
[----:B------:R-:W2:Y:S01]  /*c070*/  LDC.64 R4, c[0x0][0x588] ;  /* 0x00016200ff047b82 */ /* 0x000ea20000000a00 */
[----:B-1---5:R-:W-:-:S04]  /*c080*/  IMAD R3, R13, UR24, RZ ;  /* 0x000000180d037c24 */ /* 0x022fc8000f8e02ff */
[----:B--2---:R-:W-:-:S05]  /*c090*/  IMAD.WIDE R4, R3, 0x4, R4 ;  /* 0x0000000403047825 */ /* 0x004fca00078e0204 */
[----:B------:R3:W5:Y:S01]  /*c0a0*/  LDG.E R3, desc[UR40][R4.64] ;  /* 0x0000002804037981 */ /* 0x000762000c1e1900 */
[----:B------:R-:W-:Y:S01]  /*c0b0*/  MOV R0, 0x1 ;  /* 0x0000000100007802 */ /* 0x000fe20000000f00 */
[----:B------:R-:W-:Y:S06]  /*c0c0*/  BRA `(.L_x_109) ;  /* 0x0000000000087947 */ /* 0x000fec0003800000 */
.L_x_110:
[----:B-1---5:R-:W2:Y:S01]  /*c0d0*/  LDC R3, c[0x0][0x580] ;  /* 0x00016000ff037b82 */ /* 0x022ea20000000800 */
[----:B------:R-:W-:-:S07]  /*c0e0*/  IMAD.MOV.U32 R0, RZ, RZ, 0x1 ;  /* 0x00000001ff007424 */ /* 0x000fce00078e00ff */
.L_x_109:
[----:B------:R-:W-:Y:S05]  /*c0f0*/  @!P0 BRA `(.L_x_111) ;  /* 0x00000000001c8947 */ /* 0x000fea0003800000 */
[----:B------:R-:W-:-:S13]  /*c100*/  LOP3.LUT P2, RZ, R0, 0xff, RZ, 0xc0, !PT ;  /* 0x000000ff00ff7812 */ /* 0x000fda000784c0ff */
[----:B---3--:R-:W3:Y:S02]  /*c110*/  @!P2 LDC.64 R4, c[0x0][0x588] ;  /* 0x00016200ff04ab82 */ /* 0x008ee40000000a00 */
[----:B---3--:R-:W-:-:S04]  /*c120*/  @!P2 ISETP.NE.U32.AND P0, PT, R4, RZ, PT ;  /* 0x000000ff0400a20c */ /* 0x008fc80003f05070 */
[----:B------:R-:W-:Y:S02]  /*c130*/  @!P2 ISETP.NE.AND.EX P1, PT, R5, RZ, PT, P0 ;  /* 0x000000ff0500a20c */ /* 0x000fe40003f25300 */
[----:B-12--5:R-:W-:Y:S02]  /*c140*/  @P2 FSETP.EQ.AND P0, PT, R3, RZ, PT ;  /* 0x000000ff0300220b */ /* 0x026fe40003f02000 */
[----:B------:R-:W-:Y:S01]  /*c150*/  @!P2 PLOP3.LUT P0, PT, P1, PT, PT, 0x8, 0x0 ;  /* 0x000000000000a81c */ /* 0x000fe20000f0e170 */
[----:B------:R-:W-:-:S12]  /*c160*/  BRA `(.L_x_112) ;  /* 0x0000000000047947 */ /* 0x000fd80003800000 */
.L_x_111:
[----:B-12--5:R-:W-:-:S13]  /*c170*/  FSETP.EQ.AND P0, PT, R3, RZ, PT ;  /* 0x000000ff0300720b */ /* 0x026fda0003f02000 */
.L_x_112:
[----:B------:R-:W-:Y:S02]  /*c180*/  ISETP.NE.AND P2, PT, R10, 0x3, PT ;  /* 0x000000030a00780c */ /* 0x000fe40003f45270 */
[----:B------:R-:W-:-:S04]  /*c190*/  ELECT P1, URZ, PT ;  /* 0x00000000003f782f */ /* 0x000fc80003820000 */
[----:B------:R-:W-:-:S07]  /*c1a0*/  PLOP3.LUT P0, PT, P1, P0, PT, 0x20, 0x0 ;  /* 0x000000000000781c */ /* 0x000fce0000f00470 */
[----:B------:R-:W-:Y:S06]  /*c1b0*/  @!P2 BRA `(.L_x_113) ;  /* 0x000000000004a947 */ /* 0x000fec0003800000 */
[----:B------:R-:W-:Y:S01]  /*c1c0*/  BPT.TRAP 0x1 ;  /* 0x000000040000795c */ /* 0x000fe20000300000 */
.L_x_113:
[----:B------:R-:W1:Y:S01]  /*c1d0*/  S2UR UR36, SR_CgaCtaId ;  /* 0x00000000002479c3 */ /* 0x000e620000008800 */
[----:B------:R-:W-:Y:S01]  /*c1e0*/  UMOV UR4, 0x400 ;  /* 0x0000040000047882 */ /* 0x000fe20000000000 */
[----:B---3--:R-:W-:Y:S01]  /*c1f0*/  SHF.L.U32 R4, R8, 0x1f, RZ ;  /* 0x0000001f08047819 */ /* 0x008fe200000006ff */
[----:B-1----:R-:W-:-:S09]  /*c200*/  ULEA UR5, UR36, UR4, 0x18 ;  /* 0x0000000424057291 */ /* 0x002fd2000f8ec03f */
[----:B------:R-:W1:Y:S02]  /*c210*/  SYNCS.PHASECHK.TRANS64.TRYWAIT P1, [UR5+0x60], R4 ;  /* 0x00006004ff0075a7 */ /* 0x000e640008020145 */
[----:B-1----:R-:W-:Y:S05]  /*c220*/  @!P1 BRA `(.L_x_114) ;  /* 0x0000002000049947 */ /* 0x002fea0003800000 */
.L_x_171:
[----:B------:R-:W-:Y:S04]  /*c230*/  BSSY B0, `(.L_x_115) ;  /* 0x000000e000007945 */ /* 0x000fe80003800000 */
[----:B------:R-:W-:Y:S05]  /*c240*/  @!P0 BRA `(.L_x_116) ;  /* 0x0000000000308947 */ /* 0x000fea0003800000 */
[----:B------:R-:W-:Y:S01]  /*c250*/  R2UR UR20, R13 ;  /* 0x000000000d1472ca */ /* 0x000fe200000e0000 */
[----:B------:R-:W-:Y:S02]  /*c260*/  UIADD3 UR8, UP0, UR6, 0x3f0, URZ ;  /* 0x000003f006087890 */ /* 0x000fe4000ff1e03f */
[----:B------:R-:W-:Y:S02]  /*c270*/  UIADD3 UR16, UR5, 0x200, URZ ;  /* 0x0000020005107890 */ /* 0x000fe4000fffe03f */
[----:B------:R-:W-:Y:S02]  /*c280*/  UIADD3 UR17, UR5, 0x40, URZ ;  /* 0x0000004005117890 */ /* 0x000fe4000fffe03f */
[----:B------:R-:W-:Y:S01]  /*c290*/  UIADD3.X UR9, URZ, UR7, URZ, UP0, !UPT ;  /* 0x000000073f097290 */ /* 0x000fe200087fe43f */
[----:B------:R-:W-:Y:S01]  /*c2a0*/  UMOV UR10, 0x0 ;  /* 0x00000000000a7882 */ /* 0x000fe20000000000 */
[----:B------:R-:W-:-:S07]  /*c2b0*/  UMOV UR11, 0x10000000 ;  /* 0x10000000000b7882 */ /* 0x000fce0000000000 */
[----:B------:R2:W-:Y:S02]  /*c2c0*/  UTMALDG.3D [UR16], [UR8], desc[UR10] ;  /* 0x00000a10080075b4 */ /* 0x0005e40008011000 */
[----:B--2---:R-:W-:Y:S05]  /*c2d0*/  @!P2 BRA `(.L_x_117) ;  /* 0x000000000004a947 */ /* 0x004fea0003800000 */
[----:B------:R-:W-:Y:S01]  /*c2e0*/  BPT.TRAP 0x1 ;  /* 0x000000040000795c */ /* 0x000fe20000300000 */
.L_x_117:
[----:B-1----:R-:W1:Y:S02]  /*c2f0*/  LDC R5, c[0x0][0x800] ;  /* 0x00020000ff057b82 */ /* 0x002e640000000800 */
[----:B-1----:R2:W-:Y:S02]  /*c300*/  SYNCS.ARRIVE.TRANS64.RED.A0TR RZ, [UR5+0x40], R5 ;  /* 0x00004005ffff79a7 */ /* 0x0025e40008300405 */
.L_x_116:
[----:B------:R-:W-:Y:S05]  /*c310*/  BSYNC B0 ;  /* 0x0000000000007941 */ /* 0x000fea0003800000 */
.L_x_115:
[----:B------:R-:W-:Y:S05]  /*c320*/  @!P2 BRA `(.L_x_118) ;  /* 0x000000000004a947 */ /* 0x000fea0003800000 */
[----:B------:R-:W-:Y:S01]  /*c330*/  BPT.TRAP 0x1 ;  /* 0x000000040000795c */ /* 0x000fe20000300000 */
.L_x_118:
[----:B------:R-:W-:-:S04]  /*c340*/  UIADD3 UR4, UR5, 0x40, URZ ;  /* 0x0000004005047890 */ /* 0x000fc8000fffe03f */
[----:B------:R-:W-:-:S09]  /*c350*/  UPRMT UR4, UR36, 0x654, UR4 ;  /* 0x0000065424047896 */ /* 0x000fd20008000004 */
[----:B------:R-:W-:Y:S01]  /*c360*/  SYNCS.ARRIVE.TRANS64.RED.A1T0 RZ, [UR4], RZ ;  /* 0x000000ffffff79a7 */ /* 0x000fe20008100404 */
[----:B------:R-:W-:Y:S05]  /*c370*/  @!P2 BRA `(.L_x_119) ;  /* 0x000000000004a947 */ /* 0x000fea0003800000 */
[----:B------:R-:W-:Y:S01]  /*c380*/  BPT.TRAP 0x1 ;  /* 0x000000040000795c */ /* 0x000fe20000300000 */
.L_x_119:
[----:B------:R-:W3:Y:S02]  /*c390*/  SYNCS.PHASECHK.TRANS64.TRYWAIT P1, [UR5+0x68], R4 ;  /* 0x00006804ff0075a7 */ /* 0x000ee40008020145 */
[----:B---3--:R-:W-:Y:S05]  /*c3a0*/  @!P1 BRA `(.L_x_120) ;  /* 0x0000001c00bc9947 */ /* 0x008fea0003800000 */
.L_x_172:
[----:B------:R-:W-:Y:S04]  /*c3b0*/  BSSY B0, `(.L_x_121) ;  /* 0x0000010000007945 */ /* 0x000fe80003800000 */
[----:B------:R-:W-:Y:S05]  /*c3c0*/  @!P0 BRA `(.L_x_122) ;  /* 0x0000000000388947 */ /* 0x000fea0003800000 */
[----:B------:R-:W-:Y:S01]  /*c3d0*/  UIADD3 UR16, UP0, UR6, 0x3f0, URZ ;  /* 0x000003f006107890 */ /* 0x000fe2000ff1e03f */
[----:B------:R-:W-:Y:S01]  /*c3e0*/  R2UR UR12, R13 ;  /* 0x000000000d0c72ca */ /* 0x000fe200000e0000 */
[----:B------:R-:W-:Y:S02]  /*c3f0*/  UIADD3 UR11, UR19, 0x80, URZ ;  /* 0x00000080130b7890 */ /* 0x000fe4000fffe03f */
[----:B------:R-:W-:Y:S02]  /*c400*/  UIADD3 UR8, UR5, 0x2200, URZ ;  /* 0x0000220005087890 */ /* 0x000fe4000fffe03f */
[----:B------:R-:W-:Y:S02]  /*c410*/  UIADD3 UR9, UR5, 0x48, URZ ;  /* 0x0000004805097890 */ /* 0x000fe4000fffe03f */
[----:B------:R-:W-:Y:S01]  /*c420*/  UIADD3.X UR17, URZ, UR7, URZ, UP0, !UPT ;  /* 0x000000073f117290 */ /* 0x000fe200087fe43f */
[----:B------:R-:W-:Y:S01]  /*c430*/  UMOV UR20, 0x0 ;  /* 0x0000000000147882 */ /* 0x000fe20000000000 */
[----:B------:R-:W-:Y:S01]  /*c440*/  UMOV UR21, 0x10000000 ;  /* 0x1000000000157882 */ /* 0x000fe20000000000 */
[----:B------:R-:W-:-:S06]  /*c450*/  UMOV UR10, UR18 ;  /* 0x00000012000a7c82 */ /* 0x000fcc0008000000 */
[----:B------:R3:W-:Y:S02]  /*c460*/  UTMALDG.3D [UR8], [UR16], desc[UR20] ;  /* 0x00001408100075b4 */ /* 0x0007e40008011000 */
[----:B---3--:R-:W-:Y:S05]  /*c470*/  @!P2 BRA `(.L_x_123) ;  /* 0x000000000004a947 */ /* 0x008fea0003800000 */
[----:B------:R-:W-:Y:S01]  /*c480*/  BPT.TRAP 0x1 ;  /* 0x000000040000795c */ /* 0x000fe20000300000 */
.L_x_123:
[----:B-12---:R-:W1:Y:S02]  /*c490*/  LDC R5, c[0x0][0x800] ;  /* 0x00020000ff057b82 */ /* 0x006e640000000800 */
[----:B-1----:R3:W-:Y:S02]  /*c4a0*/  SYNCS.ARRIVE.TRANS64.RED.A0TR RZ, [UR5+0x48], R5 ;  /* 0x00004805ffff79a7 */ /* 0x0027e40008300405 */
.L_x_122:
[----:B------:R-:W-:Y:S05]  /*c4b0*/  BSYNC B0 ;  /* 0x0000000000007941 */ /* 0x000fea0003800000 */
.L_x_121:
[----:B------:R-:W-:Y:S05]  /*c4c0*/  @!P2 BRA `(.L_x_124) ;  /* 0x000000000004a947 */ /* 0x000fea0003800000 */
[----:B------:R-:W-:Y:S01]  /*c4d0*/  BPT.TRAP 0x1 ;  /* 0x000000040000795c */ /* 0x000fe20000300000 */
.L_x_124:
[----:B------:R-:W-:Y:S02]  /*c4e0*/  UIADD3 UR4, UR5, 0x48, URZ ;  /* 0x0000004805047890 */ /* 0x000fe4000fffe03f */
[----:B------:R-:W-:Y:S02]  /*c4f0*/  UIADD3 UR10, UR18, 0x20, URZ ;  /* 0x00000020120a7890 */ /* 0x000fe4000fffe03f */
[----:B------:R-:W-:-:S09]  /*c500*/  UPRMT UR4, UR36, 0x654, UR4 ;  /* 0x0000065424047896 */ /* 0x000fd20008000004 */
[----:B------:R-:W-:Y:S01]  /*c510*/  SYNCS.ARRIVE.TRANS64.RED.A1T0 RZ, [UR4], RZ ;  /* 0x000000ffffff79a7 */ /* 0x000fe20008100404 */
[----:B------:R-:W-:Y:S05]  /*c520*/  @!P2 BRA `(.L_x_125) ;  /* 0x000000000004a947 */ /* 0x000fea0003800000 */
[----:B------:R-:W-:Y:S01]  /*c530*/  BPT.TRAP 0x1 ;  /* 0x000000040000795c */ /* 0x000fe20000300000 */
.L_x_125:
[----:B------:R-:W4:Y:S02]  /*c540*/  SYNCS.PHASECHK.TRANS64.TRYWAIT P1, [UR5+0x70], R4 ;  /* 0x00007004ff0075a7 */ /* 0x000f240008020145 */
[----:B----4-:R-:W-:Y:S05]  /*c550*/  @!P1 BRA `(.L_x_126) ;  /* 0x0000001c00689947 */ /* 0x010fea0003800000 */
.L_x_173:
        /* <DEDUP_REMOVED lines=8> */
[----:B------:R-:W-:Y:S01]  /*c5e0*/  UMOV UR21, 0x10000000 ;  /* 0x1000000000157882 */ /* 0x000fe20000000000 */
[----:B------:R-:W-:-:S06]  /*c5f0*/  UMOV UR11, UR19 ;  /* 0x00000013000b7c82 */ /* 0x000fcc0008000000 */
[----:B------:R4:W-:Y:S02]  /*c600*/  UTMALDG.3D [UR8], [UR16], desc[UR20] ;  /* 0x00001408100075b4 */ /* 0x0009e40008011000 */
[----:B----4-:R-:W-:Y:S05]  /*c610*/  @!P2 BRA `(.L_x_129) ;  /* 0x000000000004a947 */ /* 0x010fea0003800000 */
[----:B------:R-:W-:Y:S01]  /*c620*/  BPT.TRAP 0x1 ;  /* 0x000000040000795c */ /* 0x000fe20000300000 */
.L_x_129:
[----:B-123--:R-:W1:Y:S02]  /*c630*/  LDC R5, c[0x0][0x800] ;  /* 0x00020000ff057b82 */ /* 0x00ee640000000800 */
[----:B-1----:R4:W-:Y:S02]  /*c640*/  SYNCS.ARRIVE.TRANS64.RED.A0TR RZ, [UR5+0x50], R5 ;  /* 0x00005005ffff79a7 */ /* 0x0029e40008300405 */
.L_x_128:
[----:B------:R-:W-:Y:S05]  /*c650*/  BSYNC B0 ;  /* 0x0000000000007941 */ /* 0x000fea0003800000 */
.L_x_127:
[----:B------:R-:W-:Y:S05]  /*c660*/  @!P2 BRA `(.L_x_130) ;  /* 0x000000000004a947 */ /* 0x000fea0003800000 */
[----:B------:R-:W-:Y:S01]  /*c670*/  BPT.TRAP 0x1 ;  /* 0x000000040000795c */ /* 0x000fe20000300000 */
.L_x_130:
[----:B------:R-:W-:-:S04]  /*c680*/  UIADD3 UR4, UR5, 0x50, URZ ;  /* 0x0000005005047890 */ /* 0x000fc8000fffe03f */
[----:B------:R-:W-:-:S09]  /*c690*/  UPRMT UR4, UR36, 0x654, UR4 ;  /* 0x0000065424047896 */ /* 0x000fd20008000004 */
[----:B------:R-:W-:Y:S01]  /*c6a0*/  SYNCS.ARRIVE.TRANS64.RED.A1T0 RZ, [UR4], RZ ;  /* 0x000000ffffff79a7 */ /* 0x000fe20008100404 */
[----:B------:R-:W-:Y:S05]  /*c6b0*/  @!P2 BRA `(.L_x_131) ;  /* 0x000000000004a947 */ /* 0x000fea0003800000 */
[----:B------:R-:W-:Y:S01]  /*c6c0*/  BPT.TRAP 0x1 ;  /* 0x000000040000795c */ /* 0x000fe20000300000 */
.L_x_131:
[----:B------:R-:W5:Y:S02]  /*c6d0*/  SYNCS.PHASECHK.TRANS64.TRYWAIT P1, [UR5+0x78], R4 ;  /* 0x00007804ff0075a7 */ /* 0x000f640008020145 */
[----:B-----5:R-:W-:Y:S05]  /*c6e0*/  @!P1 BRA `(.L_x_132) ;  /* 0x0000001c001c9947 */ /* 0x020fea0003800000 */
.L_x_174:
[----:B------:R-:W-:Y:S04]  /*c6f0*/  BSSY B0, `(.L_x_133) ;  /* 0x000000f000007945 */ /* 0x000fe80003800000 */
[----:B------:R-:W-:Y:S05]  /*c700*/  @!P0 BRA `(.L_x_134) ;  /* 0x0000000000348947 */ /* 0x000fea0003800000 */
[----:B------:R-:W-:Y:S01]  /*c710*/  R2UR UR12, R13 ;  /* 0x000000000d0c72ca */ /* 0x000fe200000e0000 */
[----:B------:R-:W-:Y:S02]  /*c720*/  UIADD3 UR16, UP0, UR6, 0x3f0, URZ ;  /* 0x000003f006107890 */ /* 0x000fe4000ff1e03f */
[----:B------:R-:W-:Y:S02]  /*c730*/  UIADD3 UR11, UR19, 0x80, URZ ;  /* 0x00000080130b7890 */ /* 0x000fe4000fffe03f */
[----:B------:R-:W-:Y:S02]  /*c740*/  UIADD3 UR8, UR5, 0x6200, URZ ;  /* 0x0000620005087890 */ /* 0x000fe4000fffe03f */
[----:B------:R-:W-:Y:S02]  /*c750*/  UIADD3 UR9, UR5, 0x58, URZ ;  /* 0x0000005805097890 */ /* 0x000fe4000fffe03f */
[----:B------:R-:W-:Y:S01]  /*c760*/  UIADD3.X UR17, URZ, UR7, URZ, UP0, !UPT ;  /* 0x000000073f117290 */ /* 0x000fe200087fe43f */
[----:B------:R-:W-:Y:S01]  /*c770*/  UMOV UR20, 0x0 ;  /* 0x0000000000147882 */ /* 0x000fe20000000000 */
[----:B------:R-:W-:-:S07]  /*c780*/  UMOV UR21, 0x10000000 ;  /* 0x1000000000157882 */ /* 0x000fce0000000000 */
[----:B------:R1:W-:Y:S02]  /*c790*/  UTMALDG.3D [UR8], [UR16], desc[UR20] ;  /* 0x00001408100075b4 */ /* 0x0003e40008011000 */
[----:B-1----:R-:W-:Y:S05]  /*c7a0*/  @!P2 BRA `(.L_x_135) ;  /* 0x000000000004a947 */ /* 0x002fea0003800000 */
[----:B------:R-:W-:Y:S01]  /*c7b0*/  BPT.TRAP 0x1 ;  /* 0x000000040000795c */ /* 0x000fe20000300000 */
.L_x_135:
[----:B------:R-:W1:Y:S02]  /*c7c0*/  LDC R4, c[0x0][0x800] ;  /* 0x00020000ff047b82 */ /* 0x000e640000000800 */
[----:B-1----:R1:W-:Y:S02]  /*c7d0*/  SYNCS.ARRIVE.TRANS64.RED.A0TR RZ, [UR5+0x58], R4 ;  /* 0x00005804ffff79a7 */ /* 0x0023e40008300405 */
.L_x_134:
[----:B------:R-:W-:Y:S05]  /*c7e0*/  BSYNC B0 ;  /* 0x0000000000007941 */ /* 0x000fea0003800000 */
.L_x_133:
[----:B------:R-:W-:Y:S05]  /*c7f0*/  @!P2 BRA `(.L_x_136) ;  /* 0x000000000004a947 */ /* 0x000fea0003800000 */
[----:B------:R-:W-:Y:S01]  /*c800*/  BPT.TRAP 0x1 ;  /* 0x000000040000795c */ /* 0x000fe20000300000 */
.L_x_136:
[----:B------:R-:W-:Y:S01]  /*c810*/  IADD3 R16, P0, R16, UR38, RZ ;  /* 0x0000002610107c10 */ /* 0x000fe2000ff1e0ff */
[----:B------:R-:W-:Y:S01]  /*c820*/  UIADD3 UR4, UR5, 0x58, URZ ;  /* 0x0000005805047890 */ /* 0x000fe2000fffe03f */
[----:B------:R-:W-:Y:S01]  /*c830*/  LOP3.LUT R8, R8, 0x1, RZ, 0x3c, !PT ;  /* 0x0000000108087812 */ /* 0x000fe200078e3cff */
[----:B------:R-:W-:Y:S01]  /*c840*/  IMAD.MOV.U32 R21, RZ, RZ, -0x1 ;  /* 0xffffffffff157424 */ /* 0x000fe200078e00ff */
[----:B------:R-:W-:Y:S01]  /*c850*/  IADD3.X R17, R17, UR37, RZ, P0, !PT ;  /* 0x0000002511117c10 */ /* 0x000fe200087fe4ff */
[----:B------:R-:W-:Y:S01]  /*c860*/  UPRMT UR4, UR36, 0x654, UR4 ;  /* 0x0000065424047896 */ /* 0x000fe20008000004 */
[----:B------:R-:W-:Y:S01]  /*c870*/  ISETP.GE.U32.AND P0, PT, R16, UR22, PT ;  /* 0x0000001610007c0c */ /* 0x000fe2000bf06070 */
[----:B------:R-:W-:Y:S01]  /*c880*/  IMAD.MOV.U32 R13, RZ, RZ, -0x1 ;  /* 0xffffffffff0d7424 */ /* 0x000fe200078e00ff */
[----:B-1----:R-:W-:Y:S02]  /*c890*/  PRMT R4, RZ, 0x7610, R4 ;  /* 0x00007610ff047816 */ /* 0x002fe40000000004 */
[----:B------:R-:W-:-:S02]  /*c8a0*/  ISETP.GE.U32.AND.EX P0, PT, R17, UR23, PT, P0 ;  /* 0x0000001711007c0c */ /* 0x000fc4000bf06100 */
[----:B------:R-:W-:Y:S02]  /*c8b0*/  MOV R20, 0xffffffff ;  /* 0xffffffff00147802 */ /* 0x000fe40000000f00 */
[----:B------:R-:W-:Y:S09]  /*c8c0*/  SYNCS.ARRIVE.TRANS64.RED.A1T0 RZ, [UR4], RZ ;  /* 0x000000ffffff79a7 */ /* 0x000ff20008100404 */
[----:B------:R-:W-:Y:S05]  /*c8d0*/  @P0 BRA `(.L_x_137) ;  /* 0x0000000400580947 */ /* 0x000fea0003800000 */
[----:B------:R-:W1:Y:S01]  /*c8e0*/  S2R R13, SR_CTAID.X ;  /* 0x00000000000d7919 */ /* 0x000e620000002500 */
[----:B------:R-:W5:Y:S01]  /*c8f0*/  LDC.64 R14, c[0x0][0x8d0] ;  /* 0x00023400ff0e7b82 */ /* 0x000f620000000a00 */
[----:B------:R-:W-:Y:S01]  /*c900*/  ULDC UR4, c[0x0][0x150] ;  /* 0x0000540000047ab9 */ /* 0x000fe20000000800 */
[----:B------:R-:W-:Y:S01]  /*c910*/  IMAD.MOV.U32 R22, RZ, RZ, R17 ;  /* 0x000000ffff167224 */ /* 0x000fe200078e0011 */
[----:B------:R-:W2:Y:S05]  /*c920*/  S2R R20, SR_CTAID.Y ;  /* 0x0000000000147919 */ /* 0x000eaa0000002600 */
[----:B------:R-:W3:Y:S08]  /*c930*/  LDC R6, c[0x0][0x144] ;  /* 0x00005100ff067b82 */ /* 0x000ef00000000800 */
[----:B------:R-:W3:Y:S01]  /*c940*/  LDC R21, c[0x0][0x8d8] ;  /* 0x00023600ff157b82 */ /* 0x000ee20000000800 */
[----:B-----5:R-:W-:-:S04]  /*c950*/  ISETP.NE.U32.AND P0, PT, R14, RZ, PT ;  /* 0x000000ff0e00720c */ /* 0x020fc80003f05070 */
[----:B------:R-:W-:Y:S02]  /*c960*/  ISETP.NE.AND.EX P0, PT, R15, RZ, PT, P0 ;  /* 0x000000ff0f00720c */ /* 0x000fe40003f05300 */
[----:B-1----:R-:W-:Y:S02]  /*c970*/  I2FP.F32.U32 R4, R13 ;  /* 0x0000000d00047245 */ /* 0x002fe40000201000 */
[----:B--2---:R-:W-:-:S03]  /*c980*/  I2FP.F32.U32 R18, R20 ;  /* 0x0000001400127245 */ /* 0x004fc60000201000 */
[----:B------:R-:W-:-:S06]  /*c990*/  FMUL R4, R4, UR4 ;  /* 0x0000000404047c20 */ /* 0x000fcc0008400000 */
[----:B------:R-:W3:Y:S02]  /*c9a0*/  F2I.U32.TRUNC.NTZ R4, R4 ;  /* 0x0000000400047305 */ /* 0x000ee4000020f000 */
[----:B---34-:R-:W-:-:S04]  /*c9b0*/  IMAD.MOV R5, RZ, RZ, -R4 ;  /* 0x000000ffff057224 */ /* 0x018fc800078e0a04 */
[----:B------:R-:W-:Y:S01]  /*c9c0*/  IMAD R13, R6, R5, R13 ;  /* 0x00000005060d7224 */ /* 0x000fe200078e020d */
[----:B------:R-:W-:Y:S01]  /*c9d0*/  MOV R6, R16 ;  /* 0x0000001000067202 */ /* 0x000fe20000000f00 */
[----:B------:R-:W-:Y:S06]  /*c9e0*/  @!P0 BRA `(.L_x_138) ;  /* 0x0000000000308947 */ /* 0x000fec0003800000 */
[----:B------:R-:W1:Y:S02]  /*c9f0*/  LDC R5, c[0x0][0x8dc] ;  /* 0x00023700ff057b82 */ /* 0x000e640000000800 */
[----:B-1----:R-:W-:-:S05]  /*ca00*/  IADD3 R5, P0, R16, R5, RZ ;  /* 0x0000000510057210 */ /* 0x002fca0007f1e0ff */
[----:B------:R-:W-:-:S04]  /*ca10*/  IMAD.X R23, RZ, RZ, R17, P0 ;  /* 0x000000ffff177224 */ /* 0x000fc800000e0611 */
[----:B------:R-:W-:-:S04]  /*ca20*/  IMAD.WIDE.U32 R6, R23, R14, RZ ;  /* 0x0000000e17067225 */ /* 0x000fc800078e00ff */
[----:B------:R-:W-:-:S04]  /*ca30*/  IMAD.WIDE.U32 R6, P0, R5, R15, R6 ;  /* 0x0000000f05067225 */ /* 0x000fc80007800006 */
[----:B------:R-:W-:-:S04]  /*ca40*/  IMAD.WIDE.U32 R4, R5, R14, RZ ;  /* 0x0000000e05047225 */ /* 0x000fc800078e00ff */
[----:B------:R-:W-:Y:S01]  /*ca50*/  IMAD.MOV.U32 R4, RZ, RZ, R7 ;  /* 0x000000ffff047224 */ /* 0x000fe200078e0007 */
[----:B------:R-:W-:Y:S02]  /*ca60*/  IADD3 RZ, P1, R5, R6, RZ ;  /* 0x0000000605ff7210 */ /* 0x000fe40007f3e0ff */
[----:B------:R-:W-:-:S03]  /*ca70*/  IADD3.X R5, RZ, RZ, RZ, P0, !PT ;  /* 0x000000ffff057210 */ /* 0x000fc600007fe4ff */
[----:B------:R-:W-:-:S04]  /*ca80*/  IMAD.WIDE.U32.X R4, R23, R15, R4, P1 ;  /* 0x0000000f17047225 */ /* 0x000fc800008e0404 */
[----:B------:R-:W-:Y:S01]  /*ca90*/  IMAD.MOV.U32 R6, RZ, RZ, R4 ;  /* 0x000000ffff067224 */ /* 0x000fe200078e0004 */
[----:B------:R-:W-:-:S07]  /*caa0*/  MOV R22, R5 ;  /* 0x0000000500167202 */ /* 0x000fce0000000f00 */
.L_x_138:
[----:B------:R-:W-:Y:S01]  /*cab0*/  ULDC UR4, c[0x0][0x154] ;  /* 0x0000550000047ab9 */ /* 0x000fe20000000800 */
[----:B------:R-:W1:Y:S01]  /*cac0*/  LDC R7, c[0x0][0x148] ;  /* 0x00005200ff077b82 */ /* 0x000e620000000800 */
[----:B------:R-:W-:Y:S01]  /*cad0*/  FMUL R14, R18, UR4 ;  /* 0x00000004120e7c20 */ /* 0x000fe20008400000 */
[----:B------:R-:W-:Y:S02]  /*cae0*/  ISETP.NE.AND P2, PT, R2, 0x1, PT ;  /* 0x000000010200780c */ /* 0x000fe40003f45270 */
[-CC-:B------:R-:W-:Y:S02]  /*caf0*/  SHF.R.U64 R18, R6, R21.reuse, R22.reuse ;  /* 0x0000001506127219 */ /* 0x180fe40000001216 */
[----:B------:R-:W-:Y:S01]  /*cb00*/  SHF.R.U32.HI R21, RZ, R21, R22 ;  /* 0x00000015ff157219 */ /* 0x000fe20000011616 */
[----:B------:R-:W2:Y:S01]  /*cb10*/  F2I.U32.TRUNC.NTZ R14, R14 ;  /* 0x0000000e000e7305 */ /* 0x000ea2000020f000 */
[----:B------:R-:W3:Y:S01]  /*cb20*/  LDC.64 R4, c[0x0][0x8c8] ;  /* 0x00023200ff047b82 */ /* 0x000ee20000000a00 */
[----:B------:R-:W-:-:S05]  /*cb30*/  IADD3 R23, P0, RZ, -R18, RZ ;  /* 0x80000012ff177210 */ /* 0x000fca0007f1e0ff */
[----:B------:R-:W-:Y:S02]  /*cb40*/  IMAD.X R21, RZ, RZ, ~R21, P0 ;  /* 0x000000ffff157224 */ /* 0x000fe400000e0e15 */
[----:B------:R-:W4:Y:S01]  /*cb50*/  LDC R22, c[0x0][0x8c0] ;  /* 0x00023000ff167b82 */ /* 0x000f220000000800 */
[----:B--2---:R-:W-:-:S07]  /*cb60*/  IMAD.MOV R15, RZ, RZ, -R14 ;  /* 0x000000ffff0f7224 */ /* 0x004fce00078e0a0e */
[----:B------:R-:W2:Y:S01]  /*cb70*/  LDC R27, c[0x0][0x900] ;  /* 0x00024000ff1b7b82 */ /* 0x000ea20000000800 */
[----:B-1----:R-:W-:-:S07]  /*cb80*/  @P2 IMAD R13, R7, R15, R20 ;  /* 0x0000000f070d2224 */ /* 0x002fce00078e0214 */
[----:B------:R-:W1:Y:S01]  /*cb90*/  LDC.64 R14, c[0x0][0x8e8] ;  /* 0x00023a00ff0e7b82 */ /* 0x000e620000000a00 */
[----:B---3--:R-:W-:-:S04]  /*cba0*/  IMAD R6, R21, R4, RZ ;  /* 0x0000000415067224 */ /* 0x008fc800078e02ff */
[C---:B------:R-:W-:Y:S02]  /*cbb0*/  IMAD R7, R23.reuse, R5, R6 ;  /* 0x0000000517077224 */ /* 0x040fe400078e0206 */
[----:B------:R-:W-:Y:S01]  /*cbc0*/  IMAD.WIDE.U32 R4, R23, R4, R16 ;  /* 0x0000000417047225 */ /* 0x000fe200078e0010 */
[----:B------:R-:W3:Y:S04]  /*cbd0*/  LDC R6, c[0x0][0x8b0] ;  /* 0x00022c00ff067b82 */ /* 0x000ee80000000800 */
[----:B------:R-:W-:-:S04]  /*cbe0*/  IADD3 R5, R5, R7, RZ ;  /* 0x0000000705057210 */ /* 0x000fc80007ffe0ff */
[-CC-:B----4-:R-:W-:Y:S01]  /*cbf0*/  SHF.R.U64 R26, R4, R22.reuse, R5.reuse ;  /* 0x00000016041a7219 */ /* 0x190fe20000001205 */
[----:B------:R-:W4:Y:S01]  /*cc00*/  LDC R25, c[0x0][0x8f0] ;  /* 0x00023c00ff197b82 */ /* 0x000f220000000800 */
[----:B------:R-:W-:Y:S02]  /*cc10*/  SHF.R.U32.HI R5, RZ, R22, R5 ;  /* 0x00000016ff057219 */ /* 0x000fe40000011605 */
[----:B-1----:R-:W-:-:S05]  /*cc20*/  ISETP.NE.U32.AND P0, PT, R14, RZ, PT ;  /* 0x000000ff0e00720c */ /* 0x002fca0003f05070 */
[----:B------:R-:W1:Y:S01]  /*cc30*/  LDC R24, c[0x0][0x8e0] ;  /* 0x00023800ff187b82 */ /* 0x000e620000000800 */
[----:B------:R-:W-:Y:S02]  /*cc40*/  ISETP.NE.AND.EX P0, PT, R15, RZ, PT, P0 ;  /* 0x000000ff0f00720c */ /* 0x000fe40003f05300 */
[----:B---3--:R-:W-:-:S05]  /*cc50*/  SHF.R.U64 R23, R26, R6, R5 ;  /* 0x000000061a177219 */ /* 0x008fca0000001205 */
[----:B------:R-:W3:Y:S01]  /*cc60*/  LDC R22, c[0x0][0x8b8] ;  /* 0x00022e00ff167b82 */ /* 0x000ee20000000800 */
[----:B------:R-:W-:-:S04]  /*cc70*/  SHF.R.U32.HI R4, RZ, R6, R5 ;  /* 0x00000006ff047219 */ /* 0x000fc80000011605 */
[-CC-:B--2---:R-:W-:Y:S02]  /*cc80*/  SHF.R.U64 R21, R23, R27.reuse, R4.reuse ;  /* 0x0000001b17157219 */ /* 0x184fe40000001204 */
[----:B------:R-:W-:Y:S01]  /*cc90*/  SHF.R.U32.HI R27, RZ, R27, R4 ;  /* 0x0000001bff1b7219 */ /* 0x000fe20000011604 */
[----:B------:R-:W2:Y:S02]  /*cca0*/  LDC R20, c[0x0][0x8a8] ;  /* 0x00022a00ff147b82 */ /* 0x000ea40000000800 */
[----:B------:R-:W-:Y:S02]  /*ccb0*/  IMAD.MOV.U32 R4, RZ, RZ, R21 ;  /* 0x000000ffff047224 */ /* 0x000fe400078e0015 */
[----:B------:R-:W-:Y:S01]  /*ccc0*/  IMAD.MOV.U32 R5, RZ, RZ, R27 ;  /* 0x000000ffff057224 */ /* 0x000fe200078e001b */
[----:B----4-:R-:W-:Y:S06]  /*ccd0*/  @!P0 BRA `(.L_x_139) ;  /* 0x0000000000288947 */ /* 0x010fec0003800000 */
[----:B------:R-:W4:Y:S02]  /*cce0*/  LDC R4, c[0x0][0x8f4] ;  /* 0x00023d00ff047b82 */ /* 0x000f240000000800 */
[----:B----4-:R-:W-:-:S04]  /*ccf0*/  IADD3 R5, P0, R21, R4, RZ ;  /* 0x0000000415057210 */ /* 0x010fc80007f1e0ff */
[----:B------:R-:W-:-:S05]  /*cd00*/  IADD3.X R27, RZ, R27, RZ, P0, !PT ;  /* 0x0000001bff1b7210 */ /* 0x000fca00007fe4ff */
[----:B------:R-:W-:-:S04]  /*cd10*/  IMAD.WIDE.U32 R6, R27, R14, RZ ;  /* 0x0000000e1b067225 */ /* 0x000fc800078e00ff */
[----:B------:R-:W-:-:S04]  /*cd20*/  IMAD.WIDE.U32 R6, P0, R5, R15, R6 ;  /* 0x0000000f05067225 */ /* 0x000fc80007800006 */
[----:B------:R-:W-:-:S04]  /*cd30*/  IMAD.WIDE.U32 R4, R5, R14, RZ ;  /* 0x0000000e05047225 */ /* 0x000fc800078e00ff */
[----:B------:R-:W-:Y:S01]  /*cd40*/  IMAD.MOV.U32 R4, RZ, RZ, R7 ;  /* 0x000000ffff047224 */ /* 0x000fe200078e0007 */
[----:B------:R-:W-:Y:S01]  /*cd50*/  IADD3 RZ, P1, R5, R6, RZ ;  /* 0x0000000605ff7210 */ /* 0x000fe20007f3e0ff */
[----:B------:R-:W-:-:S04]  /*cd60*/  IMAD.X R5, RZ, RZ, RZ, P0 ;  /* 0x000000ffff057224 */ /* 0x000fc800000e06ff */
[----:B------:R-:W-:-:S08]  /*cd70*/  IMAD.WIDE.U32.X R4, R27, R15, R4, P1 ;  /* 0x0000000f1b047225 */ /* 0x000fd000008e0404 */
.L_x_139:
[----:B------:R-:W-:Y:S02]  /*cd80*/  SHF.R.U64 R25, R4, R25, R5 ;  /* 0x0000001904197219 */ /* 0x000fe40000001205 */
[----:B------:R-:W-:Y:S02]  /*cd90*/  LOP3.LUT R4, R23, R12, RZ, 0xc0, !PT ;  /* 0x0000000c17047212 */ /* 0x000fe400078ec0ff */
[----:B------:R-:W-:Y:S02]  /*cda0*/  IADD3 R5, -R25, RZ, RZ ;  /* 0x000000ff19057210 */ /* 0x000fe40007ffe1ff */
[----:B------:R-:W-:Y:S01]  /*cdb0*/  LOP3.LUT R6, R26, R11, RZ, 0xc0, !PT ;  /* 0x0000000b1a067212 */ /* 0x000fe200078ec0ff */
[----:B------:R-:W-:Y:S02]  /*cdc0*/  IMAD R4, R9, R25, R4 ;  /* 0x0000001909047224 */ /* 0x000fe400078e0204 */
[----:B-1----:R-:W-:Y:S02]  /*cdd0*/  IMAD R21, R5, R24, R21 ;  /* 0x0000001805157224 */ /* 0x002fe400078e0215 */
[----:B---3--:R-:W-:-:S02]  /*cde0*/  IMAD R13, R4, R22, R13 ;  /* 0x00000016040d7224 */ /* 0x008fc400078e020d */
[----:B--2---:R-:W-:Y:S02]  /*cdf0*/  IMAD R6, R21, R20, R6 ;  /* 0x0000001415067224 */ /* 0x004fe400078e0206 */
[----:B------:R-:W-:-:S03]  /*ce00*/  IMAD.MOV.U32 R4, RZ, RZ, 0x1 ;  /* 0x00000001ff047424 */ /* 0x000fc600078e00ff */
[----:B------:R-:W-:Y:S02]  /*ce10*/  SEL R20, R6, R13, !P2 ;  /* 0x0000000d06147207 */ /* 0x000fe40005000000 */
[----:B------:R-:W-:Y:S01]  /*ce20*/  SEL R21, R13, R6, !P2 ;  /* 0x000000060d157207 */ /* 0x000fe20005000000 */
[----:B------:R-:W-:-:S07]  /*ce30*/  IMAD.MOV.U32 R13, RZ, RZ, R18 ;  /* 0x000000ffff0d7224 */ /* 0x000fce00078e0012 */
.L_x_137:
[----:B------:R-:W-:-:S13]  /*ce40*/  LOP3.LUT P0, RZ, R4, 0xff, RZ, 0xc0, !PT ;  /* 0x000000ff04ff7812 */ /* 0x000fda000780c0ff */
[----:B------:R-:W-:Y:S05]  /*ce50*/  @P0 BRA `(.L_x_140) ;  /* 0xfffffff0005c0947 */ /* 0x000fea000383ffff */
.L_x_108:
[----:B------:R-:W-:-:S13]  /*ce60*/  ELECT P0, URZ, PT ;  /* 0x00000000003f782f */ /* 0x000fda0003800000 */
[----:B------:R-:W-:Y:S05]  /*ce70*/  @!P0 BRA `(.L_x_14) ;  /* 0x0000001000508947 */ /* 0x000fea0003800000 */
[----:B------:R-:W-:-:S04]  /*ce80*/  LOP3.LUT R19, R19, 0x2, RZ, 0xfc, !PT ;  /* 0x0000000213137812 */ /* 0x000fc800078efcff */
[----:B------:R-:W-:-:S13]  /*ce90*/  ISETP.NE.AND P1, PT, R19, 0x3, PT ;  /* 0x000000031300780c */ /* 0x000fda0003f25270 */
[----:B------:R-:W-:Y:S05]  /*cea0*/  @!P1 BRA `(.L_x_141) ;  /* 0x0000000000049947 */ /* 0x000fea0003800000 */
[----:B------:R-:W-:Y:S01]  /*ceb0*/  BPT.TRAP 0x1 ;  /* 0x000000040000795c */ /* 0x000fe20000300000 */
.L_x_141:
[----:B------:R-:W-:Y:S02]  /*cec0*/  MOV R2, 0x400 ;  /* 0x0000040000027802 */ /* 0x000fe40000000f00 */
[----:B-1---5:R-:W-:Y:S02]  /*ced0*/  MOV R3, UR36 ;  /* 0x0000002400037c02 */ /* 0x022fe40008000f00 */
[----:B------:R-:W-:Y:S02]  /*cee0*/  SHF.L.U32 R0, R8, 0x1f, RZ ;  /* 0x0000001f08007819 */ /* 0x000fe400000006ff */
[----:B------:R-:W-:-:S04]  /*cef0*/  LEA R3, R3, R2, 0x18 ;  /* 0x0000000203037211 */ /* 0x000fc800078ec0ff */
[----:B------:R-:W1:Y:S02]  /*cf00*/  SYNCS.PHASECHK.TRANS64.TRYWAIT P0, [R3+URZ+0x60], R0 ;  /* 0x00006000030075a7 */ /* 0x000e64000800017f */
[----:B-1----:R-:W-:Y:S05]  /*cf10*/  @!P0 BRA `(.L_x_142) ;  /* 0x0000001400288947 */ /* 0x002fea0003800000 */
.L_x_175:
[----:B------:R-:W-:Y:S05]  /*cf20*/  @!P1 BRA `(.L_x_143) ;  /* 0x0000000000049947 */ /* 0x000fea0003800000 */
[----:B------:R-:W-:Y:S01]  /*cf30*/  BPT.TRAP 0x1 ;  /* 0x000000040000795c */ /* 0x000fe20000300000 */
.L_x_143:
[----:B------:R-:W1:Y:S02]  /*cf40*/  SYNCS.PHASECHK.TRANS64.TRYWAIT P0, [R3+URZ+0x68], R0 ;  /* 0x00006800030075a7 */ /* 0x000e64000800017f */
[----:B-1----:R-:W-:Y:S05]  /*cf50*/  @!P0 BRA `(.L_x_144) ;  /* 0x00000014002c8947 */ /* 0x002fea0003800000 */
.L_x_176:
[----:B------:R-:W-:Y:S05]  /*cf60*/  @!P1 BRA `(.L_x_145) ;  /* 0x0000000000049947 */ /* 0x000fea0003800000 */
[----:B------:R-:W-:Y:S01]  /*cf70*/  BPT.TRAP 0x1 ;  /* 0x000000040000795c */ /* 0x000fe20000300000 */
.L_x_145:
[----:B------:R-:W1:Y:S02]  /*cf80*/  SYNCS.PHASECHK.TRANS64.TRYWAIT P0, [R3+URZ+0x70], R0 ;  /* 0x00007000030075a7 */ /* 0x000e64000800017f */
[----:B-1----:R-:W-:Y:S05]  /*cf90*/  @!P0 BRA `(.L_x_146) ;  /* 0x0000001400308947 */ /* 0x002fea0003800000 */
.L_x_177:
[----:B------:R-:W-:Y:S05]  /*cfa0*/  @!P1 BRA `(.L_x_147) ;  /* 0x0000000000049947 */ /* 0x000fea0003800000 */
[----:B------:R-:W-:Y:S01]  /*cfb0*/  BPT.TRAP 0x1 ;  /* 0x000000040000795c */ /* 0x000fe20000300000 */
.L_x_147:
[----:B------:R-:W-:-:S07]  /*cfc0*/  SHF.L.U32 R8, R8, 0x1f, RZ ;  /* 0x0000001f08087819 */ /* 0x000fce00000006ff */
.L_x_148:
[----:B------:R1:W1:Y:S02]  /*cfd0*/  SYNCS.PHASECHK.TRANS64.TRYWAIT P0, [R3+URZ+0x78], R8 ;  /* 0x00007808030075a7 */ /* 0x000264000800017f */
[----:B-1----:R-:W-:Y:S05]  /*cfe0*/  @!P0 NANOSLEEP.SYNCS 0x989680 ;  /* 0x009896800000895d */ /* 0x002fea0003900000 */
[----:B------:R-:W1:Y:S02]  /*cff0*/  @!P0 SYNCS.PHASECHK.TRANS64 P0, [R3+URZ+0x78], R8 ;  /* 0x00007808030085a7 */ /* 0x000e64000800007f */
[----:B-1----:R-:W-:Y:S05]  /*d000*/  @P0 BRA `(.L_x_14) ;  /* 0x0000000c00ec0947 */ /* 0x002fea0003800000 */
[----:B------:R-:W-:Y:S05]  /*d010*/  BRA `(.L_x_148) ;  /* 0xfffffffc00ec7947 */ /* 0x000fea000383ffff */
.L_x_103:
[----:B------:R-:W-:Y:S01]  /*d020*/  LOP3.LUT P0, RZ, R8, 0xff, RZ, 0xc0, !PT ;  /* 0x000000ff08ff7812 */ /* 0x000fe2000780c0ff */
[----:B------:R-:W-:Y:S02]  /*d030*/  IMAD.MOV.U32 R10, RZ, RZ, 0x1 ;  /* 0x00000001ff0a7424 */ /* 0x000fe400078e00ff */
[----:B------:R-:W-:-:S10]  /*d040*/  IMAD.MOV.U32 R9, RZ, RZ, RZ ;  /* 0x000000ffff097224 */ /* 0x000fd400078e00ff */
[----:B------:R-:W-:Y:S05]  /*d050*/  @!P0 BRA `(.L_x_149) ;  /* 0x0000000c00248947 */ /* 0x000fea0003800000 */
[----:B------:R-:W2:Y:S01]  /*d060*/  LDC R0, c[0x0][0x28c] ;  /* 0x0000a300ff007b82 */ /* 0x000ea20000000800 */
[----:B------:R-:W-:Y:S01]  /*d070*/  ULDC UR7, c[0x0][0x900] ;  /* 0x0002400000077ab9 */ /* 0x000fe20000000800 */
[----:B------:R-:W-:Y:S01]  /*d080*/  UMOV UR8, 0xffffffff ;  /* 0xffffffff00087882 */ /* 0x000fe20000000000 */
[----:B------:R-:W-:Y:S01]  /*d090*/  BSSY B0, `(.L_x_149) ;  /* 0x00000c5000007945 */ /* 0x000fe20003800000 */
[----:B-1----:R-:W-:Y:S01]  /*d0a0*/  USHF.L.U32 UR4, UR36, 0x5, URZ ;  /* 0x0000000524047899 */ /* 0x002fe2000800063f */
[----:B------:R-:W-:Y:S01]  /*d0b0*/  LOP3.LUT R11, R22, 0x2, RZ, 0xfc, !PT ;  /* 0x00000002160b7812 */ /* 0x000fe200078efcff */
[----:B------:R-:W-:Y:S01]  /*d0c0*/  USHF.L.U32 UR5, UR36, 0xb, URZ ;  /* 0x0000000b24057899 */ /* 0x000fe2000800063f */
[----:B------:R-:W-:Y:S01]  /*d0d0*/  IMAD.MOV.U32 R10, RZ, RZ, 0x1 ;  /* 0x00000001ff0a7424 */ /* 0x000fe200078e00ff */
[----:B------:R-:W-:Y:S01]  /*d0e0*/  USHF.L.U32 UR8, UR8, UR7, URZ ;  /* 0x0000000708087299 */ /* 0x000fe2000800063f */
[----:B------:R-:W-:Y:S01]  /*d0f0*/  MOV R9, RZ ;  /* 0x000000ff00097202 */ /* 0x000fe20000000f00 */
[----:B------:R-:W-:Y:S01]  /*d100*/  ULDC UR6, c[0x0][0x8a8] ;  /* 0x00022a0000067ab9 */ /* 0x000fe20000000800 */
[----:B------:R-:W-:Y:S01]  /*d110*/  UMOV UR9, 0x1 ;  /* 0x0000000100097882 */ /* 0x000fe20000000000 */
[----:B------:R-:W-:-:S02]  /*d120*/  ULOP3.LUT UR4, UR4, 0x20, URZ, 0xc0, !UPT ;  /* 0x0000002004047892 */ /* 0x000fc4000f8ec03f */
[----:B------:R-:W-:Y:S02]  /*d130*/  ULOP3.LUT UR5, UR5, 0x800, URZ, 0xc0, !UPT ;  /* 0x0000080005057892 */ /* 0x000fe4000f8ec03f */
[----:B------:R-:W-:Y:S02]  /*d140*/  UIADD3 UR17, UR6, -0x1, URZ ;  /* 0xffffffff06117890 */ /* 0x000fe4000fffe03f */
[----:B------:R-:W-:Y:S02]  /*d150*/  USHF.L.U32 UR19, UR9, UR7, URZ ;  /* 0x0000000709137299 */ /* 0x000fe4000800063f */
[----:B------:R-:W-:Y:S01]  /*d160*/  ULOP3.LUT UR18, URZ, UR8, URZ, 0x33, !UPT ;  /* 0x000000083f127292 */ /* 0x000fe2000f8e333f */
[----:B------:R-:W-:Y:S01]  /*d170*/  ULDC.64 UR22, c[0x0][0x198] ;  /* 0x0000660000167ab9 */ /* 0x000fe20000000a00 */
[----:B--2---:R-:W-:-:S04]  /*d180*/  IADD3 R0, R0, 0x3f, RZ ;  /* 0x0000003f00007810 */ /* 0x004fc80007ffe0ff */
[----:B------:R-:W-:-:S04]  /*d190*/  SHF.R.S32.HI R3, RZ, 0x1f, R0 ;  /* 0x0000001fff037819 */ /* 0x000fc80000011400 */
[----:B------:R-:W-:Y:S01]  /*d1a0*/  LEA.HI R3, R3, R0, RZ, 0x6 ;  /* 0x0000000003037211 */ /* 0x000fe200078f30ff */
[----:B------:R-:W-:-:S03]  /*d1b0*/  IMAD.MOV.U32 R0, RZ, RZ, 0x1 ;  /* 0x00000001ff007424 */ /* 0x000fc600078e00ff */
[--C-:B------:R-:W-:Y:S02]  /*d1c0*/  SHF.R.S32.HI R8, RZ, 0x6, R3.reuse ;  /* 0x00000006ff087819 */ /* 0x100fe40000011403 */
[----:B------:R-:W-:-:S03]  /*d1d0*/  PRMT R3, R0, 0x7610, R3 ;  /* 0x0000761000037816 */ /* 0x000fc60000000003 */
[----:B------:R-:W-:-:S07]  /*d1e0*/  VIADD R0, R8, 0x1 ;  /* 0x0000000108007836 */ /* 0x000fce0000000000 */
.L_x_160:
[----:B------:R-:W-:-:S03]  /*d1f0*/  UMOV UR6, 0xffffffff ;  /* 0xffffffff00067882 */ /* 0x000fc60000000000 */
[----:B------:R-:W-:Y:S05]  /*d200*/  BRA.DIV UR6, `(.L_x_150) ;  /* 0x0000001206a87947 */ /* 0x000fea000b800000 */
[----:B------:R-:W-:-:S13]  /*d210*/  ELECT P6, URZ, PT ;  /* 0x00000000003f782f */ /* 0x000fda00038c0000 */
.L_x_180:
[----:B------:R-:W1:Y:S01]  /*d220*/  LDC R4, c[0x0][0x28c] ;  /* 0x0000a300ff047b82 */ /* 0x000e620000000800 */
[----:B------:R-:W-:Y:S01]  /*d230*/  BSSY B1, `(.L_x_151) ;  /* 0x0000038000017945 */ /* 0x000fe20003800000 */
[----:B-1----:R-:W-:-:S13]  /*d240*/  ISETP.LT.OR P6, PT, R4, 0x1, !P6 ;  /* 0x000000010400780c */ /* 0x002fda00077c1670 */
[----:B------:R-:W-:Y:S05]  /*d250*/  @P6 BRA `(.L_x_152) ;  /* 0x0000000000d46947 */ /* 0x000fea0003800000 */
[----:B------:R-:W-:Y:S01]  /*d260*/  LEA R20, R20, UR4, 0x6 ;  /* 0x0000000414147c11 */ /* 0x000fe2000f8e30ff */
[----:B------:R-:W-:Y:S01]  /*d270*/  IMAD.SHL.U32 R21, R21, 0x100, RZ ;  /* 0x0000010015157824 */ /* 0x000fe200078e00ff */
[----:B------:R-:W-:Y:S01]  /*d280*/  MOV R19, RZ ;  /* 0x000000ff00137202 */ /* 0x000fe20000000f00 */
[----:B------:R-:W-:Y:S01]  /*d290*/  IMAD.MOV.U32 R4, RZ, RZ, R0 ;  /* 0x000000ffff047224 */ /* 0x000fe200078e0000 */
[----:B------:R-:W-:Y:S01]  /*d2a0*/  MOV R6, R9 ;  /* 0x0000000900067202 */ /* 0x000fe20000000f00 */
[----:B------:R-:W-:-:S07]  /*d2b0*/  IMAD.MOV.U32 R5, RZ, RZ, R10 ;  /* 0x000000ffff057224 */ /* 0x000fce00078e000a */
.L_x_155:
[----:B------:R-:W1:Y:S01]  /*d2c0*/  S2R R12, SR_CgaCtaId ;  /* 0x00000000000c7919 */ /* 0x000e620000008800 */
[----:B------:R-:W-:Y:S02]  /*d2d0*/  MOV R7, 0x400 ;  /* 0x0000040000077802 */ /* 0x000fe40000000f00 */
[----:B------:R-:W-:Y:S02]  /*d2e0*/  LOP3.LUT P1, RZ, R18, 0x7f, RZ, 0xc0, !PT ;  /* 0x0000007f12ff7812 */ /* 0x000fe4000782c0ff */
[----:B-1----:R-:W-:Y:S02]  /*d2f0*/  LEA R15, R12, R7, 0x18 ;  /* 0x000000070c0f7211 */ /* 0x002fe400078ec0ff */
[----:B------:R-:W-:-:S09]  /*d300*/  SHF.L.U32 R7, R5, 0x1f, RZ ;  /* 0x0000001f05077819 */ /* 0x000fd200000006ff */
[----:B------:R-:W1:Y:S01]  /*d310*/  @!P1 LDC R12, c[0x0][0x500] ;  /* 0x00014000ff0c9b82 */ /* 0x000e620000000800 */
[----:B------:R-:W-:-:S04]  /*d320*/  IMAD R14, R6, 0x8, R15 ;  /* 0x00000008060e7824 */ /* 0x000fc800078e020f */
[----:B------:R-:W2:Y:S02]  /*d330*/  SYNCS.PHASECHK.TRANS64.TRYWAIT P0, [R14+URZ+0x20], R7 ;  /* 0x000020070e0075a7 */ /* 0x000ea4000800017f */
[----:B--2---:R-:W-:Y:S05]  /*d340*/  @!P0 BRA `(.L_x_153) ;  /* 0x0000001000788947 */ /* 0x004fea0003800000 */
.L_x_181:
[----:B--2---:R-:W-:Y:S01]  /*d350*/  PRMT R7, R11, 0x9910, RZ ;  /* 0x000099100b077816 */ /* 0x004fe200000000ff */
[----:B-1----:R1:W-:Y:S03]  /*d360*/  @!P1 SYNCS.ARRIVE.TRANS64 RZ, [R14+URZ], R12 ;  /* 0x0000000c0eff99a7 */ /* 0x0023e6000800003f */
[----:B------:R-:W-:-:S13]  /*d370*/  ISETP.NE.AND P0, PT, R7, 0x2, PT ;  /* 0x000000020700780c */ /* 0x000fda0003f05270 */
[----:B-1----:R-:W-:Y:S05]  /*d380*/  @P0 BRA `(.L_x_154) ;  /* 0x0000000000040947 */ /* 0x002fea0003800000 */
[----:B------:R-:W-:Y:S01]  /*d390*/  BPT.TRAP 0x1 ;  /* 0x000000040000795c */ /* 0x000fe20000300000 */
.L_x_154:
[C---:B------:R-:W-:Y:S01]  /*d3a0*/  IMAD R12, R6.reuse, 0x8000, R15 ;  /* 0x00008000060c7824 */ /* 0x040fe200078e020f */
[----:B------:R-:W-:Y:S01]  /*d3b0*/  LEA R7, R6, UR5, 0xc ;  /* 0x0000000506077c11 */ /* 0x000fe2000f8e60ff */
[----:B------:R-:W-:Y:S01]  /*d3c0*/  VIADD R4, R4, 0xffffffff ;  /* 0xffffffff04047836 */ /* 0x000fe20000000000 */
[----:B------:R-:W-:Y:S01]  /*d3d0*/  R2UR UR9, R14 ;  /* 0x000000000e0972ca */ /* 0x000fe200000e0000 */
[----:B------:R-:W-:Y:S01]  /*d3e0*/  UIADD3 UR6, UP0, UR22, 0xf0, URZ ;  /* 0x000000f016067890 */ /* 0x000fe2000ff1e03f */
[----:B------:R-:W-:Y:S01]  /*d3f0*/  LEA R7, R7, R15, 0x1 ;  /* 0x0000000f07077211 */ /* 0x000fe200078e08ff */
[----:B------:R-:W-:Y:S01]  /*d400*/  UIADD3 UR24, UP1, UR22, 0x1f0, URZ ;  /* 0x000001f016187890 */ /* 0x000fe2000ff3e03f */
[----:B------:R-:W-:Y:S01]  /*d410*/  R2UR UR7, R12 ;  /* 0x000000000c0772ca */ /* 0x000fe200000e0000 */
[----:B------:R-:W-:Y:S01]  /*d420*/  VIADD R6, R6, 0x1 ;  /* 0x0000000106067836 */ /* 0x000fe20000000000 */
[----:B------:R-:W-:Y:S01]  /*d430*/  R2UR UR8, R7 ;  /* 0x00000000070872ca */ /* 0x000fe200000e0000 */
[----:B------:R-:W-:Y:S01]  /*d440*/  UIADD3.X UR25, URZ, UR23, URZ, UP1, !UPT ;  /* 0x000000173f197290 */ /* 0x000fe20008ffe43f */
[----:B------:R-:W-:Y:S01]  /*d450*/  R2UR UR11, R21 ;  /* 0x00000000150b72ca */ /* 0x000fe200000e0000 */
[----:B------:R-:W-:Y:S01]  /*d460*/  UMOV UR14, 0x0 ;  /* 0x00000000000e7882 */ /* 0x000fe20000000000 */
[----:B------:R-:W-:Y:S01]  /*d470*/  R2UR UR10, R19 ;  /* 0x00000000130a72ca */ /* 0x000fe200000e0000 */
[----:B------:R-:W-:Y:S01]  /*d480*/  UMOV UR15, 0x10000000 ;  /* 0x10000000000f7882 */ /* 0x000fe20000000000 */
[----:B------:R-:W-:Y:S01]  /*d490*/  R2UR UR12, R13 ;  /* 0x000000000d0c72ca */ /* 0x000fe200000e0000 */
[----:B------:R-:W-:Y:S01]  /*d4a0*/  UMOV UR21, 0x30000 ;  /* 0x0003000000157882 */ /* 0x000fe20000000000 */
[----:B------:R-:W-:-:S02]  /*d4b0*/  R2UR UR20, R20 ;  /* 0x00000000141472ca */ /* 0x000fc400000e0000 */
[----:B------:R-:W-:Y:S01]  /*d4c0*/  ISETP.GT.AND P1, PT, R4, 0x1, PT ;  /* 0x000000010400780c */ /* 0x000fe20003f24270 */
[----:B------:R-:W-:Y:S01]  /*d4d0*/  UIADD3 UR13, UR7, 0x8400, URZ ;  /* 0x00008400070d7890 */ /* 0x000fe2000fffe03f */
[C---:B------:R-:W-:Y:S01]  /*d4e0*/  ISETP.NE.AND P0, PT, R6.reuse, 0x4, PT ;  /* 0x000000040600780c */ /* 0x040fe20003f05270 */
[----:B------:R-:W-:Y:S01]  /*d4f0*/  UIADD3.X UR7, URZ, UR23, URZ, UP0, !UPT ;  /* 0x000000173f077290 */ /* 0x000fe200087fe43f */
[----:B------:R-:W-:Y:S01]  /*d500*/  IADD3 R19, R19, 0x40, RZ ;  /* 0x0000004013137810 */ /* 0x000fe20007ffe0ff */
[----:B------:R-:W-:Y:S01]  /*d510*/  UIADD3 UR16, UR8, 0x28400, URZ ;  /* 0x0002840008107890 */ /* 0x000fe2000fffe03f */
[----:B------:R-:W-:Y:S02]  /*d520*/  SEL R12, RZ, 0x1, P0 ;  /* 0x00000001ff0c7807 */ /* 0x000fe40000000000 */
[----:B------:R-:W-:Y:S01]  /*d530*/  UMOV UR8, UR13 ;  /* 0x0000000d00087c82 */ /* 0x000fe20008000000 */
[----:B------:R-:W-:Y:S02]  /*d540*/  SEL R6, R6, RZ, P0 ;  /* 0x000000ff06067207 */ /* 0x000fe40000000000 */
[----:B------:R-:W-:Y:S01]  /*d550*/  LOP3.LUT R5, R5, R12, RZ, 0x3c, !PT ;  /* 0x0000000c05057212 */ /* 0x000fe200078e3cff */
[----:B------:R1:W-:Y:S02]  /*d560*/  UTMALDG.3D [UR8], [UR6], desc[UR14] ;  /* 0x00000e08060075b4 */ /* 0x0003e40008011000 */
[----:B-1----:R-:W-:Y:S01]  /*d570*/  UMOV UR8, UR16 ;  /* 0x0000001000087c82 */ /* 0x002fe20008000000 */
[----:B------:R-:W-:-:S02]  /*d580*/  UMOV UR11, UR20 ;  /* 0x00000014000b7c82 */ /* 0x000fc40008000000 */
[----:B------:R1:W-:Y:S02]  /*d590*/  UTMALDG.3D.MULTICAST [UR8], [UR24], UR21, desc[UR14] ;  /* 0x00000e08180073b4 */ /* 0x0003e40008011815 */
[----:B-1----:R-:W-:Y:S05]  /*d5a0*/  @P1 BRA `(.L_x_155) ;  /* 0xfffffffc00441947 */ /* 0x002fea000383ffff */
.L_x_152:
[----:B------:R-:W-:Y:S05]  /*d5b0*/  BSYNC B1 ;  /* 0x0000000000017941 */ /* 0x000fea0003800000 */
.L_x_151:
[----:B------:R-:W-:Y:S01]  /*d5c0*/  LOP3.LUT P1, RZ, R3, 0xff, RZ, 0xc0, !PT ;  /* 0x000000ff03ff7812 */ /* 0x000fe2000782c0ff */
[----:B------:R-:W-:Y:S01]  /*d5d0*/  IMAD.IADD R9, R8, 0x1, R9 ;  /* 0x0000000108097824 */ /* 0x000fe200078e0209 */
[----:B------:R-:W-:Y:S01]  /*d5e0*/  IADD3 R16, P2, R16, UR38, RZ ;  /* 0x0000002610107c10 */ /* 0x000fe2000ff5e0ff */
[----:B------:R-:W-:Y:S01]  /*d5f0*/  ULDC.64 UR6, c[0x0][0x8f8] ;  /* 0x00023e0000067ab9 */ /* 0x000fe20000000a00 */
[----:B------:R-:W-:Y:S01]  /*d600*/  BSSY B1, `(.L_x_156) ;  /* 0x000006b000017945 */ /* 0x000fe20003800000 */
[----:B------:R-:W-:Y:S01]  /*d610*/  IMAD.MOV.U32 R21, RZ, RZ, -0x1 ;  /* 0xffffffffff157424 */ /* 0x000fe200078e00ff */
[----:B------:R-:W-:Y:S01]  /*d620*/  SHF.R.U32.HI R3, RZ, 0x2, R9 ;  /* 0x00000002ff037819 */ /* 0x000fe20000011609 */
[----:B------:R-:W-:Y:S01]  /*d630*/  IMAD.MOV.U32 R13, RZ, RZ, -0x1 ;  /* 0xffffffffff0d7424 */ /* 0x000fe200078e00ff */
[----:B------:R-:W-:Y:S02]  /*d640*/  ISETP.GT.U32.AND P0, PT, R9, 0x3, PT ;  /* 0x000000030900780c */ /* 0x000fe40003f04070 */
[----:B------:R-:W-:-:S02]  /*d650*/  LOP3.LUT R3, R3, 0x1, RZ, 0xc0, !PT ;  /* 0x0000000103037812 */ /* 0x000fc400078ec0ff */
[----:B------:R-:W-:Y:S01]  /*d660*/  ISETP.LT.U32.AND P0, PT, R8, 0x4, P0 ;  /* 0x000000040800780c */ /* 0x000fe20000701070 */
[----:B------:R-:W1:Y:S01]  /*d670*/  @P1 S2R R5, SR_CgaCtaId ;  /* 0x0000000000051919 */ /* 0x000e620000008800 */
[----:B------:R-:W-:Y:S02]  /*d680*/  @P1 MOV R4, 0x400 ;  /* 0x0000040000041802 */ /* 0x000fe40000000f00 */
[----:B------:R-:W-:Y:S02]  /*d690*/  IADD3.X R17, R17, UR37, RZ, P2, !PT ;  /* 0x0000002511117c10 */ /* 0x000fe400097fe4ff */
[----:B------:R-:W-:Y:S02]  /*d6a0*/  ISETP.GE.U32.AND P2, PT, R16, UR6, PT ;  /* 0x0000000610007c0c */ /* 0x000fe4000bf46070 */
[----:B------:R-:W-:Y:S02]  /*d6b0*/  MOV R20, 0xffffffff ;  /* 0xffffffff00147802 */ /* 0x000fe40000000f00 */
[----:B------:R-:W-:-:S02]  /*d6c0*/  LOP3.LUT R9, R9, 0x3, RZ, 0xc0, !PT ;  /* 0x0000000309097812 */ /* 0x000fc400078ec0ff */
[----:B-1----:R-:W-:-:S04]  /*d6d0*/  @P1 LEA R4, R5, R4, 0x18 ;  /* 0x0000000405041211 */ /* 0x002fc800078ec0ff */
[----:B------:R1:W-:Y:S01]  /*d6e0*/  @P1 SYNCS.ARRIVE.TRANS64.A1T0 RZ, [R4+URZ+0x88], RZ ;  /* 0x000088ff04ff19a7 */ /* 0x0003e2000810003f */
[----:B------:R-:W-:Y:S02]  /*d6f0*/  ISETP.NE.U32.AND P1, PT, R3, 0x1, PT ;  /* 0x000000010300780c */ /* 0x000fe40003f25070 */
[----:B------:R-:W-:Y:S02]  /*d700*/  SEL R3, RZ, 0x1, !P0 ;  /* 0x00000001ff037807 */ /* 0x000fe40004000000 */
[----:B------:R-:W-:Y:S02]  /*d710*/  ISETP.GE.U32.AND.EX P0, PT, R17, UR7, PT, P2 ;  /* 0x0000000711007c0c */ /* 0x000fe4000bf06120 */
[----:B------:R-:W-:-:S04]  /*d720*/  ISETP.GT.U32.AND P1, PT, R8, 0x3, !P1 ;  /* 0x000000030800780c */ /* 0x000fc80004f24070 */
[----:B-1----:R-:W-:-:S04]  /*d730*/  SEL R4, RZ, 0x1, !P1 ;  /* 0x00000001ff047807 */ /* 0x002fc80004800000 */
[--C-:B------:R-:W-:Y:S02]  /*d740*/  LOP3.LUT R10, R4, R10, R3.reuse, 0x96, !PT ;  /* 0x0000000a040a7212 */ /* 0x100fe400078e9603 */
[----:B------:R-:W-:Y:S02]  /*d750*/  PRMT R4, RZ, 0x7610, R4 ;  /* 0x00007610ff047816 */ /* 0x000fe40000000004 */
[----:B------:R-:W-:Y:S01]  /*d760*/  PRMT R3, RZ, 0x7610, R3 ;  /* 0x00007610ff037816 */ /* 0x000fe20000000003 */
[----:B------:R-:W-:Y:S06]  /*d770*/  @P0 BRA `(.L_x_157) ;  /* 0x00000004004c0947 */ /* 0x000fec0003800000 */
[----:B------:R-:W1:Y:S01]  /*d780*/  S2R R14, SR_CTAID.X ;  /* 0x00000000000e7919 */ /* 0x000e620000002500 */
[----:B------:R-:W-:Y:S01]  /*d790*/  ULDC.64 UR6, c[0x0][0x8d0] ;  /* 0x0002340000067ab9 */ /* 0x000fe20000000a00 */
[----:B------:R-:W2:Y:S01]  /*d7a0*/  LDC R15, c[0x0][0x144] ;  /* 0x00005100ff0f7b82 */ /* 0x000ea20000000800 */
[----:B------:R-:W-:Y:S01]  /*d7b0*/  ISETP.NE.U32.AND P0, PT, RZ, UR6, PT ;  /* 0x00000006ff007c0c */ /* 0x000fe2000bf05070 */
[----:B------:R-:W3:Y:S01]  /*d7c0*/  S2R R12, SR_CTAID.Y ;  /* 0x00000000000c7919 */ /* 0x000ee20000002600 */
[----:B------:R-:W-:Y:S01]  /*d7d0*/  ULDC UR8, c[0x0][0x150] ;  /* 0x0000540000087ab9 */ /* 0x000fe20000000800 */
[----:B------:R-:W-:Y:S01]  /*d7e0*/  ULDC UR9, c[0x0][0x8d8] ;  /* 0x0002360000097ab9 */ /* 0x000fe20000000800 */
[----:B------:R-:W-:Y:S01]  /*d7f0*/  ISETP.NE.AND.EX P0, PT, RZ, UR7, PT, P0 ;  /* 0x00000007ff007c0c */ /* 0x000fe2000bf05300 */
[----:B------:R-:W-:Y:S01]  /*d800*/  IMAD.MOV.U32 R4, RZ, RZ, R16 ;  /* 0x000000ffff047224 */ /* 0x000fe200078e0010 */
[----:B-1----:R-:W-:-:S05]  /*d810*/  I2FP.F32.U32 R5, R14 ;  /* 0x0000000e00057245 */ /* 0x002fca0000201000 */
[----:B------:R-:W-:Y:S01]  /*d820*/  FMUL R19, R5, UR8 ;  /* 0x0000000805137c20 */ /* 0x000fe20008400000 */
[----:B------:R-:W-:-:S05]  /*d830*/  MOV R5, R17 ;  /* 0x0000001100057202 */ /* 0x000fca0000000f00 */
[----:B---3--:R-:W-:Y:S05]  /*d840*/  @!P0 BRA `(.L_x_158) ;  /* 0x0000000000288947 */ /* 0x008fea0003800000 */
[----:B------:R-:W-:Y:S02]  /*d850*/  ULDC UR8, c[0x0][0x8dc] ;  /* 0x0002370000087ab9 */ /* 0x000fe40000000800 */
[----:B------:R-:W-:-:S05]  /*d860*/  IADD3 R5, P0, R16, UR8, RZ ;  /* 0x0000000810057c10 */ /* 0x000fca000ff1e0ff */
[----:B------:R-:W-:-:S04]  /*d870*/  IMAD.X R13, RZ, RZ, R17, P0 ;  /* 0x000000ffff0d7224 */ /* 0x000fc800000e0611 */
[----:B------:R-:W-:-:S04]  /*d880*/  IMAD.WIDE.U32 R6, R13, UR6, RZ ;  /* 0x000000060d067c25 */ /* 0x000fc8000f8e00ff */
[----:B------:R-:W-:-:S04]  /*d890*/  IMAD.WIDE.U32 R6, P0, R5, UR7, R6 ;  /* 0x0000000705067c25 */ /* 0x000fc8000f800006 */
[----:B------:R-:W-:Y:S01]  /*d8a0*/  IMAD.WIDE.U32 R4, R5, UR6, RZ ;  /* 0x0000000605047c25 */ /* 0x000fe2000f8e00ff */
[----:B------:R-:W-:-:S04]  /*d8b0*/  MOV R4, R7 ;  /* 0x0000000700047202 */ /* 0x000fc80000000f00 */
[----:B------:R-:W-:Y:S01]  /*d8c0*/  IADD3 RZ, P1, R5, R6, RZ ;  /* 0x0000000605ff7210 */ /* 0x000fe20007f3e0ff */
[----:B------:R-:W-:-:S04]  /*d8d0*/  IMAD.X R5, RZ, RZ, RZ, P0 ;  /* 0x000000ffff057224 */ /* 0x000fc800000e06ff */
[----:B------:R-:W-:-:S08]  /*d8e0*/  IMAD.WIDE.U32.X R4, R13, UR7, R4, P1 ;  /* 0x000000070d047c25 */ /* 0x000fd000088e0404 */
.L_x_158:
[--C-:B------:R-:W-:Y:S01]  /*d8f0*/  SHF.R.U64 R13, R4, UR9, R5.reuse ;  /* 0x00000009040d7c19 */ /* 0x100fe20008001205 */
[----:B------:R-:W1:Y:S01]  /*d900*/  F2I.U32.TRUNC.NTZ R19, R19 ;  /* 0x0000001300137305 */ /* 0x000e62000020f000 */
[----:B------:R-:W-:Y:S01]  /*d910*/  SHF.R.U32.HI R4, RZ, UR9, R5 ;  /* 0x00000009ff047c19 */ /* 0x000fe20008011605 */
[----:B------:R-:W-:Y:S01]  /*d920*/  ULDC.64 UR6, c[0x0][0x8c8] ;  /* 0x0002320000067ab9 */ /* 0x000fe20000000a00 */
[----:B------:R-:W-:Y:S01]  /*d930*/  IADD3 R7, P0, RZ, -R13, RZ ;  /* 0x8000000dff077210 */ /* 0x000fe20007f1e0ff */
[----:B------:R-:W-:Y:S01]  /*d940*/  ULDC.64 UR8, c[0x0][0x8e8] ;  /* 0x00023a0000087ab9 */ /* 0x000fe20000000a00 */
[----:B------:R-:W3:Y:S03]  /*d950*/  LDC R21, c[0x0][0x148] ;  /* 0x00005200ff157b82 */ /* 0x000ee60000000800 */
[----:B------:R-:W-:Y:S01]  /*d960*/  IMAD.X R4, RZ, RZ, ~R4, P0 ;  /* 0x000000ffff047224 */ /* 0x000fe200000e0e04 */
[----:B------:R-:W-:-:S03]  /*d970*/  ISETP.NE.U32.AND P0, PT, RZ, UR8, PT ;  /* 0x00000008ff007c0c */ /* 0x000fc6000bf05070 */
[----:B------:R-:W-:Y:S01]  /*d980*/  IMAD R6, R4, UR6, RZ ;  /* 0x0000000604067c24 */ /* 0x000fe2000f8e02ff */
[----:B------:R-:W-:Y:S01]  /*d990*/  ISETP.NE.AND.EX P0, PT, RZ, UR9, PT, P0 ;  /* 0x00000009ff007c0c */ /* 0x000fe2000bf05300 */
[----:B------:R-:W-:Y:S01]  /*d9a0*/  IMAD.WIDE.U32 R4, R7, UR6, R16 ;  /* 0x0000000607047c25 */ /* 0x000fe2000f8e0010 */
[----:B------:R-:W-:-:S03]  /*d9b0*/  ULDC UR6, c[0x0][0x8c0] ;  /* 0x0002300000067ab9 */ /* 0x000fc60000000800 */
[----:B------:R-:W-:Y:S01]  /*d9c0*/  IMAD R7, R7, UR7, R6 ;  /* 0x0000000707077c24 */ /* 0x000fe2000f8e0206 */
[----:B------:R-:W-:Y:S01]  /*d9d0*/  ULDC UR7, c[0x0][0x154] ;  /* 0x0000550000077ab9 */ /* 0x000fe20000000800 */
[----:B-1----:R-:W-:-:S03]  /*d9e0*/  IMAD.MOV R6, RZ, RZ, -R19 ;  /* 0x000000ffff067224 */ /* 0x002fc600078e0a13 */
[----:B------:R-:W-:Y:S01]  /*d9f0*/  IADD3 R5, R5, R7, RZ ;  /* 0x0000000705057210 */ /* 0x000fe20007ffe0ff */
[----:B--2---:R-:W-:Y:S01]  /*da00*/  IMAD R14, R15, R6, R14 ;  /* 0x000000060f0e7224 */ /* 0x004fe200078e020e */
[----:B------:R-:W-:Y:S02]  /*da10*/  I2FP.F32.U32 R6, R12 ;  /* 0x0000000c00067245 */ /* 0x000fe40000201000 */
[--C-:B------:R-:W-:Y:S02]  /*da20*/  SHF.R.U64 R15, R4, UR6, R5.reuse ;  /* 0x00000006040f7c19 */ /* 0x100fe40008001205 */
[----:B------:R-:W-:Y:S01]  /*da30*/  SHF.R.U32.HI R4, RZ, UR6, R5 ;  /* 0x00000006ff047c19 */ /* 0x000fe20008011605 */
[----:B------:R-:W-:Y:S01]  /*da40*/  FMUL R6, R6, UR7 ;  /* 0x0000000706067c20 */ /* 0x000fe20008400000 */
[----:B------:R-:W-:Y:S02]  /*da50*/  ULDC UR6, c[0x0][0x8b0] ;  /* 0x00022c0000067ab9 */ /* 0x000fe40000000800 */
[--C-:B------:R-:W-:Y:S01]  /*da60*/  SHF.R.U64 R20, R15, UR6, R4.reuse ;  /* 0x000000060f147c19 */ /* 0x100fe20008001204 */
[----:B------:R1:W2:Y:S01]  /*da70*/  F2I.U32.TRUNC.NTZ R24, R6 ;  /* 0x0000000600187305 */ /* 0x0002a2000020f000 */
[----:B------:R-:W-:Y:S01]  /*da80*/  SHF.R.U32.HI R5, RZ, UR6, R4 ;  /* 0x00000006ff057c19 */ /* 0x000fe20008011604 */
[----:B------:R-:W-:-:S03]  /*da90*/  ULDC UR6, c[0x0][0x900] ;  /* 0x0002400000067ab9 */ /* 0x000fc60000000800 */
[--C-:B------:R-:W-:Y:S02]  /*daa0*/  SHF.R.U64 R19, R20, UR6, R5.reuse ;  /* 0x0000000614137c19 */ /* 0x100fe40008001205 */
[----:B------:R-:W-:-:S03]  /*dab0*/  SHF.R.U32.HI R23, RZ, UR6, R5 ;  /* 0x00000006ff177c19 */ /* 0x000fc60008011605 */
[----:B------:R-:W-:Y:S02]  /*dac0*/  IMAD.MOV.U32 R4, RZ, RZ, R19 ;  /* 0x000000ffff047224 */ /* 0x000fe400078e0013 */
[----:B------:R-:W-:Y:S01]  /*dad0*/  IMAD.MOV.U32 R5, RZ, RZ, R23 ;  /* 0x000000ffff057224 */ /* 0x000fe200078e0017 */
[----:B-1----:R-:W-:Y:S06]  /*dae0*/  @!P0 BRA `(.L_x_159) ;  /* 0x0000000000288947 */ /* 0x002fec0003800000 */
[----:B------:R-:W-:Y:S02]  /*daf0*/  ULDC UR6, c[0x0][0x8f4] ;  /* 0x00023d0000067ab9 */ /* 0x000fe40000000800 */
[----:B------:R-:W-:-:S04]  /*db00*/  IADD3 R5, P0, R19, UR6, RZ ;  /* 0x0000000613057c10 */ /* 0x000fc8000ff1e0ff */
[----:B------:R-:W-:-:S05]  /*db10*/  IADD3.X R23, RZ, R23, RZ, P0, !PT ;  /* 0x00000017ff177210 */ /* 0x000fca00007fe4ff */
[----:B------:R-:W-:-:S04]  /*db20*/  IMAD.WIDE.U32 R6, R23, UR8, RZ ;  /* 0x0000000817067c25 */ /* 0x000fc8000f8e00ff */
[----:B------:R-:W-:-:S04]  /*db30*/  IMAD.WIDE.U32 R6, P0, R5, UR9, R6 ;  /* 0x0000000905067c25 */ /* 0x000fc8000f800006 */
[----:B------:R-:W-:-:S04]  /*db40*/  IMAD.WIDE.U32 R4, R5, UR8, RZ ;  /* 0x0000000805047c25 */ /* 0x000fc8000f8e00ff */
[----:B------:R-:W-:Y:S01]  /*db50*/  IMAD.MOV.U32 R4, RZ, RZ, R7 ;  /* 0x000000ffff047224 */ /* 0x000fe200078e0007 */
[----:B------:R-:W-:Y:S01]  /*db60*/  IADD3 RZ, P1, R5, R6, RZ ;  /* 0x0000000605ff7210 */ /* 0x000fe20007f3e0ff */
[----:B------:R-:W-:-:S04]  /*db70*/  IMAD.X R5, RZ, RZ, RZ, P0 ;  /* 0x000000ffff057224 */ /* 0x000fc800000e06ff */
[----:B------:R-:W-:-:S08]  /*db80*/  IMAD.WIDE.U32.X R4, R23, UR9, R4, P1 ;  /* 0x0000000917047c25 */ /* 0x000fd000088e0404 */
.L_x_159:
[----:B------:R-:W-:Y:S01]  /*db90*/  ISETP.NE.AND P0, PT, R2, 0x1, PT ;  /* 0x000000010200780c */ /* 0x000fe20003f05270 */
[----:B------:R-:W-:Y:S01]  /*dba0*/  ULDC UR6, c[0x0][0x8f0] ;  /* 0x00023c0000067ab9 */ /* 0x000fe20000000800 */
[----:B--2---:R-:W-:Y:S01]  /*dbb0*/  IADD3 R24, -R24, RZ, RZ ;  /* 0x000000ff18187210 */ /* 0x004fe20007ffe1ff */
[----:B------:R-:W-:Y:S01]  /*dbc0*/  ULDC UR7, c[0x0][0x8b8] ;  /* 0x00022e0000077ab9 */ /* 0x000fe20000000800 */
[----:B------:R-:W-:Y:S01]  /*dbd0*/  SHF.R.U64 R5, R4, UR6, R5 ;  /* 0x0000000604057c19 */ /* 0x000fe20008001205 */
[----:B------:R-:W-:Y:S01]  /*dbe0*/  ULDC UR6, c[0x0][0x8e0] ;  /* 0x0002380000067ab9 */ /* 0x000fe20000000800 */
[----:B------:R-:W-:Y:S02]  /*dbf0*/  LOP3.LUT R20, R20, UR18, RZ, 0xc0, !PT ;  /* 0x0000001214147c12 */ /* 0x000fe4000f8ec0ff */
[----:B------:R-:W-:Y:S01]  /*dc00*/  LOP3.LUT R6, R15, UR17, RZ, 0xc0, !PT ;  /* 0x000000110f067c12 */ /* 0x000fe2000f8ec0ff */
[----:B------:R-:W-:Y:S02]  /*dc10*/  IMAD.MOV R4, RZ, RZ, -R5 ;  /* 0x000000ffff047224 */ /* 0x000fe400078e0a05 */
[----:B------:R-:W-:-:S02]  /*dc20*/  IMAD R5, R5, UR19, R20 ;  /* 0x0000001305057c24 */ /* 0x000fc4000f8e0214 */
[----:B---3--:R-:W-:Y:S02]  /*dc30*/  @P0 IMAD R14, R21, R24, R12 ;  /* 0x00000018150e0224 */ /* 0x008fe400078e020c */
[----:B------:R-:W-:Y:S01]  /*dc40*/  IMAD R19, R4, UR6, R19 ;  /* 0x0000000604137c24 */ /* 0x000fe2000f8e0213 */
[----:B------:R-:W-:Y:S01]  /*dc50*/  ULDC UR6, c[0x0][0x8a8] ;  /* 0x00022a0000067ab9 */ /* 0x000fe20000000800 */
[----:B------:R-:W-:Y:S02]  /*dc60*/  IMAD R14, R5, UR7, R14 ;  /* 0x00000007050e7c24 */ /* 0x000fe4000f8e020e */
[----:B------:R-:W-:Y:S02]  /*dc70*/  IMAD R19, R19, UR6, R6 ;  /* 0x0000000613137c24 */ /* 0x000fe4000f8e0206 */
[----:B------:R-:W-:-:S03]  /*dc80*/  IMAD.MOV.U32 R4, RZ, RZ, 0x1 ;  /* 0x00000001ff047424 */ /* 0x000fc600078e00ff */
[----:B------:R-:W-:Y:S02]  /*dc90*/  SEL R20, R19, R14, !P0 ;  /* 0x0000000e13147207 */ /* 0x000fe40004000000 */
[----:B------:R-:W-:-:S07]  /*dca0*/  SEL R21, R14, R19, !P0 ;  /* 0x000000130e157207 */ /* 0x000fce0004000000 */
.L_x_157:
[----:B------:R-:W-:Y:S05]  /*dcb0*/  BSYNC B1 ;  /* 0x0000000000017941 */ /* 0x000fea0003800000 */
.L_x_156:
[----:B------:R-:W-:-:S13]  /*dcc0*/  LOP3.LUT P0, RZ, R4, 0xff, RZ, 0xc0, !PT ;  /* 0x000000ff04ff7812 */ /* 0x000fda000780c0ff */
[----:B------:R-:W-:Y:S05]  /*dcd0*/  @P0 BRA `(.L_x_160) ;  /* 0xfffffff400440947 */ /* 0x000fea000383ffff */
[----:B------:R-:W-:Y:S05]  /*dce0*/  BSYNC B0 ;  /* 0x0000000000007941 */ /* 0x000fea0003800000 */
.L_x_149:
[----:B------:R-:W-:-:S03]  /*dcf0*/  UMOV UR6, 0xffffffff ;  /* 0xffffffff00067882 */ /* 0x000fc60000000000 */
[----:B------:R-:W-:Y:S05]  /*dd00*/  BRA.DIV UR6, `(.L_x_161) ;  /* 0x0000000a061c7947 */ /* 0x000fea000b800000 */
[----:B------:R-:W-:-:S13]  /*dd10*/  ELECT P6, URZ, PT ;  /* 0x00000000003f782f */ /* 0x000fda00038c0000 */
.L_x_184:
[----:B------:R-:W-:Y:S05]  /*dd20*/  @!P6 BRA `(.L_x_14) ;  /* 0x0000000000a4e947 */ /* 0x000fea0003800000 */
[----:B------:R-:W-:-:S04]  /*dd30*/  LOP3.LUT R22, R22, 0x2, RZ, 0xfc, !PT ;  /* 0x0000000216167812 */ /* 0x000fc800078efcff */
[----:B------:R-:W-:-:S13]  /*dd40*/  ISETP.NE.AND P0, PT, R22, 0x3, PT ;  /* 0x000000031600780c */ /* 0x000fda0003f05270 */
[----:B------:R-:W-:Y:S05]  /*dd50*/  @!P0 BRA `(.L_x_162) ;  /* 0x0000000000048947 */ /* 0x000fea0003800000 */
[----:B-1----:R-:W-:Y:S01]  /*dd60*/  BPT.TRAP 0x1 ;  /* 0x000000040000795c */ /* 0x002fe20000300000 */
.L_x_162:
[----:B------:R-:W2:Y:S01]  /*dd70*/  S2R R3, SR_CgaCtaId ;  /* 0x0000000000037919 */ /* 0x000ea20000008800 */
[----:B------:R-:W-:Y:S02]  /*dd80*/  MOV R0, 0x400 ;  /* 0x0000040000007802 */ /* 0x000fe40000000f00 */
[----:B------:R-:W-:Y:S02]  /*dd90*/  SHF.L.U32 R2, R10, 0x1f, RZ ;  /* 0x0000001f0a027819 */ /* 0x000fe400000006ff */
[----:B--2---:R-:W-:-:S04]  /*dda0*/  LEA R0, R3, R0, 0x18 ;  /* 0x0000000003007211 */ /* 0x004fc800078ec0ff */
[----:B------:R-:W-:-:S05]  /*ddb0*/  IADD3 R0, R0, 0x20, RZ ;  /* 0x0000002000007810 */ /* 0x000fca0007ffe0ff */
[C---:B------:R-:W-:Y:S02]  /*ddc0*/  IMAD R5, R9.reuse, 0x8, R0 ;  /* 0x0000000809057824 */ /* 0x040fe400078e0200 */
[----:B------:R-:W-:Y:S02]  /*ddd0*/  VIADD R9, R9, 0x1 ;  /* 0x0000000109097836 */ /* 0x000fe40000000000 */
[----:B------:R-:W2:Y:S03]  /*dde0*/  SYNCS.PHASECHK.TRANS64.TRYWAIT P0, [R5+URZ], R2 ;  /* 0x00000002050075a7 */ /* 0x000ea6000800017f */
[----:B------:R-:W-:-:S04]  /*ddf0*/  ISETP.NE.AND P1, PT, R9, 0x4, PT ;  /* 0x000000040900780c */ /* 0x000fc80003f25270 */
[----:B------:R-:W-:Y:S02]  /*de00*/  SEL R3, RZ, 0x1, P1 ;  /* 0x00000001ff037807 */ /* 0x000fe40000800000 */
[----:B------:R-:W-:Y:S02]  /*de10*/  SEL R9, R9, RZ, P1 ;  /* 0x000000ff09097207 */ /* 0x000fe40000800000 */
[----:B------:R-:W-:Y:S02]  /*de20*/  LOP3.LUT R10, R10, R3, RZ, 0x3c, !PT ;  /* 0x000000030a0a7212 */ /* 0x000fe400078e3cff */
[----:B------:R-:W-:Y:S02]  /*de30*/  LEA R7, R9, R0, 0x3 ;  /* 0x0000000009077211 */ /* 0x000fe400078e18ff */
[----:B------:R-:W-:Y:S01]  /*de40*/  SHF.L.U32 R4, R10, 0x1f, RZ ;  /* 0x0000001f0a047819 */ /* 0x000fe200000006ff */
[----:B--2---:R-:W-:Y:S06]  /*de50*/  @!P0 BRA `(.L_x_163) ;  /* 0x0000000400e88947 */ /* 0x004fec0003800000 */
.L_x_185:
[----:B------:R-:W3:Y:S01]  /*de60*/  SYNCS.PHASECHK.TRANS64.TRYWAIT P0, [R7+URZ], R4 ;  /* 0x00000004070075a7 */ /* 0x000ee2000800017f */
[----:B--2---:R-:W-:-:S05]  /*de70*/  VIADD R2, R9, 0x1 ;  /* 0x0000000109027836 */ /* 0x004fca0000000000 */
[----:B------:R-:W-:-:S04]  /*de80*/  ISETP.NE.AND P1, PT, R2, 0x4, PT ;  /* 0x000000040200780c */ /* 0x000fc80003f25270 */
[----:B------:R-:W-:Y:S02]  /*de90*/  SEL R3, RZ, 0x1, P1 ;  /* 0x00000001ff037807 */ /* 0x000fe40000800000 */
[----:B------:R-:W-:Y:S02]  /*dea0*/  SEL R9, R2, RZ, P1 ;  /* 0x000000ff02097207 */ /* 0x000fe40000800000 */
[----:B------:R-:W-:-:S03]  /*deb0*/  LOP3.LUT R11, R10, R3, RZ, 0x3c, !PT ;  /* 0x000000030a0b7212 */ /* 0x000fc600078e3cff */
[----:B------:R-:W-:Y:S01]  /*dec0*/  IMAD R6, R9, 0x8, R0 ;  /* 0x0000000809067824 */ /* 0x000fe200078e0200 */
[----:B------:R-:W-:Y:S01]  /*ded0*/  SHF.L.U32 R5, R11, 0x1f, RZ ;  /* 0x0000001f0b057819 */ /* 0x000fe200000006ff */
[----:B---3--:R-:W-:Y:S06]  /*dee0*/  @!P0 BRA `(.L_x_164) ;  /* 0x0000000400d88947 */ /* 0x008fec0003800000 */
.L_x_186:
[----:B------:R-:W3:Y:S01]  /*def0*/  SYNCS.PHASECHK.TRANS64.TRYWAIT P0, [R6+URZ], R5 ;  /* 0x00000005060075a7 */ /* 0x000ee2000800017f */
[----:B------:R-:W-:-:S04]  /*df00*/  IADD3 R2, R9, 0x1, RZ ;  /* 0x0000000109027810 */ /* 0x000fc80007ffe0ff */
[----:B------:R-:W-:-:S04]  /*df10*/  ISETP.NE.AND P1, PT, R2, 0x4, PT ;  /* 0x000000040200780c */ /* 0x000fc80003f25270 */
[----:B--2---:R-:W-:Y:S02]  /*df20*/  SEL R4, RZ, 0x1, P1 ;  /* 0x00000001ff047807 */ /* 0x004fe40000800000 */
[----:B------:R-:W-:Y:S02]  /*df30*/  SEL R3, R2, RZ, P1 ;  /* 0x000000ff02037207 */ /* 0x000fe40000800000 */
[----:B------:R-:W-:Y:S01]  /*df40*/  LOP3.LUT R4, R11, R4, RZ, 0x3c, !PT ;  /* 0x000000040b047212 */ /* 0x000fe200078e3cff */
[----:B---3--:R-:W-:Y:S06]  /*df50*/  @!P0 BRA `(.L_x_165) ;  /* 0x0000000400d08947 */ /* 0x008fec0003800000 */
.L_x_187:
[----:B------:R-:W-:Y:S01]  /*df60*/  IMAD R3, R3, 0x8, R0 ;  /* 0x0000000803037824 */ /* 0x000fe200078e0200 */
[----:B------:R-:W-:-:S07]  /*df70*/  SHF.L.U32 R0, R4, 0x1f, RZ ;  /* 0x0000001f04007819 */ /* 0x000fce00000006ff */
.L_x_166:
[----:B---3--:R3:W4:Y:S02]  /*df80*/  SYNCS.PHASECHK.TRANS64.TRYWAIT P0, [R3+URZ], R0 ;  /* 0x00000000030075a7 */ /* 0x008724000800017f */
[----:B----4-:R-:W-:Y:S05]  /*df90*/  @!P0 NANOSLEEP.SYNCS 0x989680 ;  /* 0x009896800000895d */ /* 0x010fea0003900000 */
[----:B------:R-:W4:Y:S02]  /*dfa0*/  @!P0 SYNCS.PHASECHK.TRANS64 P0, [R3+URZ], R0 ;  /* 0x00000000030085a7 */ /* 0x000f24000800007f */
[----:B----4-:R-:W-:Y:S05]  /*dfb0*/  @!P0 BRA `(.L_x_166) ;  /* 0xfffffffc00f08947 */ /* 0x010fea000383ffff */
.L_x_14:
[----:B-1----:R-:W-:Y:S05]  /*dfc0*/  BSYNC B6 ;  /* 0x0000000000067941 */ /* 0x002fea0003800000 */
.L_x_12:
[----:B------:R-:W-:Y:S05]  /*dfd0*/  EXIT ;  /* 0x000000000000794d */ /* 0x000fea0003800000 */
.L_x_27:
[----:B---3--:R3:W4:Y:S02]  /*dfe0*/  SYNCS.PHASECHK.TRANS64.TRYWAIT P1, [R4+URZ], R3 ;  /* 0x00000003040075a7 */ /* 0x008724000802017f */
[----:B----4-:R-:W-:Y:S05]  /*dff0*/  @!P1 NANOSLEEP.SYNCS 0x989680 ;  /* 0x009896800000995d */ /* 0x010fea0003900000 */
[----:B------:R-:W4:Y:S02]  /*e000*/  @!P1 SYNCS.PHASECHK.TRANS64 P1, [R4+URZ], R3 ;  /* 0x00000003040095a7 */ /* 0x000f24000802007f */
[----:B----4-:R-:W-:Y:S05]  /*e010*/  @!P1 BRA `(.L_x_27) ;  /* 0xfffffffc00f09947 */ /* 0x010fea000383ffff */
[----:B------:R-:W-:Y:S05]  /*e020*/  BRA `(.L_x_26) ;  /* 0xffffff3800747947 */ /* 0x000fea000383ffff */
.L_x_32:
[----:B---3--:R-:W-:-:S04]  /*e030*/  IMAD.U32 R5, RZ, RZ, UR6 ;  /* 0x00000006ff057e24 */ /* 0x008fc8000f8e00ff */
[----:B------:R3:W4:Y:S03]  /*e040*/  SYNCS.PHASECHK.TRANS64.TRYWAIT P1, [R5+URZ], R4 ;  /* 0x00000004050075a7 */ /* 0x000726000802017f */
[----:B----4-:R-:W-:Y:S05]  /*e050*/  @!P1 NANOSLEEP.SYNCS 0x989680 ;  /* 0x009896800000995d */ /* 0x010fea0003900000 */
[----:B------:R-:W4:Y:S02]  /*e060*/  @!P1 SYNCS.PHASECHK.TRANS64 P1, [R5+URZ], R4 ;  /* 0x00000004050095a7 */ /* 0x000f24000802007f */
[----:B----4-:R-:W-:Y:S05]  /*e070*/  @!P1 BRA `(.L_x_32) ;  /* 0xfffffffc00ec9947 */ /* 0x010fea000383ffff */
[----:B------:R-:W-:Y:S05]  /*e080*/  BRA `(.L_x_31) ;  /* 0xffffff3c008c7947 */ /* 0x000fea000383ffff */
.L_x_54:
[----:B-1----:R-:W-:-:S04]  /*e090*/  MOV R3, UR51 ;  /* 0x0000003300037c02 */ /* 0x002fc80008000f00 */
[----:B------:R1:W2:Y:S03]  /*e0a0*/  SYNCS.PHASECHK.TRANS64.TRYWAIT P2, [R3+URZ+0x40], R0 ;  /* 0x00004000030075a7 */ /* 0x0002a6000804017f */
[----:B--2---:R-:W-:Y:S05]  /*e0b0*/  @!P2 NANOSLEEP.SYNCS 0x989680 ;  /* 0x009896800000a95d */ /* 0x004fea0003900000 */
[----:B------:R-:W2:Y:S02]  /*e0c0*/  @!P2 SYNCS.PHASECHK.TRANS64 P2, [R3+URZ+0x40], R0 ;  /* 0x000040000300a5a7 */ /* 0x000ea4000804007f */
[----:B--2---:R-:W-:Y:S05]  /*e0d0*/  @!P2 BRA `(.L_x_54) ;  /* 0xfffffffc00eca947 */ /* 0x004fea000383ffff */
[----:B------:R-:W-:Y:S05]  /*e0e0*/  BRA `(.L_x_167) ;  /* 0xffffff4800bc7947 */ /* 0x000fea000383ffff */
.L_x_65:
[----:B-1----:R1:W2:Y:S02]  /*e0f0*/  SYNCS.PHASECHK.TRANS64.TRYWAIT P2, [R61+URZ+0x40], R62 ;  /* 0x0000403e3d0075a7 */ /* 0x0022a4000804017f */
[----:B--2---:R-:W-:Y:S05]  /*e100*/  @!P2 NANOSLEEP.SYNCS 0x989680 ;  /* 0x009896800000a95d */ /* 0x004fea0003900000 */
[----:B------:R-:W2:Y:S02]  /*e110*/  @!P2 SYNCS.PHASECHK.TRANS64 P2, [R61+URZ+0x40], R62 ;  /* 0x0000403e3d00a5a7 */ /* 0x000ea4000804007f */
[----:B--2---:R-:W-:Y:S05]  /*e120*/  @!P2 BRA `(.L_x_65) ;  /* 0xfffffffc00f0a947 */ /* 0x004fea000383ffff */
[----:B------:R-:W-:Y:S05]  /*e130*/  BRA `(.L_x_168) ;  /* 0xffffff6c00887947 */ /* 0x000fea000383ffff */
.L_x_75:
[----:B-1----:R1:W2:Y:S02]  /*e140*/  SYNCS.PHASECHK.TRANS64.TRYWAIT P2, [R26+URZ+0x40], R27 ;  /* 0x0000401b1a0075a7 */ /* 0x0022a4000804017f */
[----:B--2---:R-:W-:Y:S05]  /*e150*/  @!P2 NANOSLEEP.SYNCS 0x989680 ;  /* 0x009896800000a95d */ /* 0x004fea0003900000 */
[----:B------:R-:W2:Y:S02]  /*e160*/  @!P2 SYNCS.PHASECHK.TRANS64 P2, [R26+URZ+0x40], R27 ;  /* 0x0000401b1a00a5a7 */ /* 0x000ea4000804007f */
[----:B--2---:R-:W-:Y:S05]  /*e170*/  @!P2 BRA `(.L_x_75) ;  /* 0xfffffffc00f0a947 */ /* 0x004fea000383ffff */
[----:B------:R-:W-:Y:S05]  /*e180*/  BRA `(.L_x_169) ;  /* 0xffffff8c00847947 */ /* 0x000fea000383ffff */
.L_x_85:
[----:B-1----:R1:W2:Y:S02]  /*e190*/  SYNCS.PHASECHK.TRANS64.TRYWAIT P2, [R26+URZ+0x40], R25 ;  /* 0x000040191a0075a7 */ /* 0x0022a4000804017f */
[----:B--2---:R-:W-:Y:S05]  /*e1a0*/  @!P2 NANOSLEEP.SYNCS 0x989680 ;  /* 0x009896800000a95d */ /* 0x004fea0003900000 */
[----:B------:R-:W2:Y:S02]  /*e1b0*/  @!P2 SYNCS.PHASECHK.TRANS64 P2, [R26+URZ+0x40], R25 ;  /* 0x000040191a00a5a7 */ /* 0x000ea4000804007f */
[----:B--2---:R-:W-:Y:S05]  /*e1c0*/  @!P2 BRA `(.L_x_85) ;  /* 0xfffffffc00f0a947 */ /* 0x004fea000383ffff */
[----:B------:R-:W-:Y:S05]  /*e1d0*/  BRA `(.L_x_170) ;  /* 0xffffffac00887947 */ /* 0x000fea000383ffff */
.L_x_105:
[----:B-1----:R-:W-:-:S04]  /*e1e0*/  IMAD.U32 R3, RZ, RZ, UR4 ;  /* 0x00000004ff037e24 */ /* 0x002fc8000f8e00ff */
[----:B------:R1:W2:Y:S03]  /*e1f0*/  SYNCS.PHASECHK.TRANS64.TRYWAIT P0, [R3+URZ+0x88], R0 ;  /* 0x00008800030075a7 */ /* 0x0002a6000800017f */
[----:B--2---:R-:W-:Y:S05]  /*e200*/  @!P0 NANOSLEEP.SYNCS 0x989680 ;  /* 0x009896800000895d */ /* 0x004fea0003900000 */
[----:B------:R-:W2:Y:S02]  /*e210*/  @!P0 SYNCS.PHASECHK.TRANS64 P0, [R3+URZ+0x88], R0 ;  /* 0x00008800030085a7 */ /* 0x000ea4000800007f */
[----:B--2---:R-:W-:Y:S05]  /*e220*/  @!P0 BRA `(.L_x_105) ;  /* 0xfffffffc00ec8947 */ /* 0x004fea000383ffff */
[----:B------:R-:W-:Y:S05]  /*e230*/  BRA `(.L_x_104) ;  /* 0xffffffd800f87947 */ /* 0x000fea000383ffff */
.L_x_114:
[----:B-1----:R-:W-:-:S04]  /*e240*/  IMAD.U32 R5, RZ, RZ, UR5 ;  /* 0x00000005ff057e24 */ /* 0x002fc8000f8e00ff */
[----:B------:R1:W2:Y:S03]  /*e250*/  SYNCS.PHASECHK.TRANS64.TRYWAIT P1, [R5+URZ+0x60], R4 ;  /* 0x00006004050075a7 */ /* 0x0002a6000802017f */
[----:B--2---:R-:W-:Y:S05]  /*e260*/  @!P1 NANOSLEEP.SYNCS 0x989680 ;  /* 0x009896800000995d */ /* 0x004fea0003900000 */
[----:B------:R-:W2:Y:S02]  /*e270*/  @!P1 SYNCS.PHASECHK.TRANS64 P1, [R5+URZ+0x60], R4 ;  /* 0x00006004050095a7 */ /* 0x000ea4000802007f */
[----:B--2---:R-:W-:Y:S05]  /*e280*/  @!P1 BRA `(.L_x_114) ;  /* 0xfffffffc00ec9947 */ /* 0x004fea000383ffff */
[----:B------:R-:W-:Y:S05]  /*e290*/  BRA `(.L_x_171) ;  /* 0xffffffdc00e47947 */ /* 0x000fea000383ffff */
.L_x_120:
[----:B-12---:R-:W-:-:S04]  /*e2a0*/  MOV R5, UR5 ;  /* 0x0000000500057c02 */ /* 0x006fc80008000f00 */
[----:B------:R1:W2:Y:S03]  /*e2b0*/  SYNCS.PHASECHK.TRANS64.TRYWAIT P1, [R5+URZ+0x68], R4 ;  /* 0x00006804050075a7 */ /* 0x0002a6000802017f */
[----:B--2---:R-:W-:Y:S05]  /*e2c0*/  @!P1 NANOSLEEP.SYNCS 0x989680 ;  /* 0x009896800000995d */ /* 0x004fea0003900000 */
[----:B------:R-:W2:Y:S02]  /*e2d0*/  @!P1 SYNCS.PHASECHK.TRANS64 P1, [R5+URZ+0x68], R4 ;  /* 0x00006804050095a7 */ /* 0x000ea4000802007f */
[----:B--2---:R-:W-:Y:S05]  /*e2e0*/  @!P1 BRA `(.L_x_120) ;  /* 0xfffffffc00ec9947 */ /* 0x004fea000383ffff */
[----:B------:R-:W-:Y:S05]  /*e2f0*/  BRA `(.L_x_172) ;  /* 0xffffffe0002c7947 */ /* 0x000fea000383ffff */
.L_x_126:
[----:B-123--:R-:W-:-:S04]  /*e300*/  IMAD.U32 R5, RZ, RZ, UR5 ;  /* 0x00000005ff057e24 */ /* 0x00efc8000f8e00ff */
[----:B------:R1:W2:Y:S03]  /*e310*/  SYNCS.PHASECHK.TRANS64.TRYWAIT P1, [R5+URZ+0x70], R4 ;  /* 0x00007004050075a7 */ /* 0x0002a6000802017f */
[----:B--2---:R-:W-:Y:S05]  /*e320*/  @!P1 NANOSLEEP.SYNCS 0x989680 ;  /* 0x009896800000995d */ /* 0x004fea0003900000 */
[----:B------:R-:W2:Y:S02]  /*e330*/  @!P1 SYNCS.PHASECHK.TRANS64 P1, [R5+URZ+0x70], R4 ;  /* 0x00007004050095a7 */ /* 0x000ea4000802007f */
[----:B--2---:R-:W-:Y:S05]  /*e340*/  @!P1 BRA `(.L_x_126) ;  /* 0xfffffffc00ec9947 */ /* 0x004fea000383ffff */
[----:B------:R-:W-:Y:S05]  /*e350*/  BRA `(.L_x_173) ;  /* 0xffffffe000807947 */ /* 0x000fea000383ffff */
.L_x_132:
[----:B-1234-:R-:W-:-:S04]  /*e360*/  IMAD.U32 R5, RZ, RZ, UR5 ;  /* 0x00000005ff057e24 */ /* 0x01efc8000f8e00ff */
[----:B------:R1:W2:Y:S03]  /*e370*/  SYNCS.PHASECHK.TRANS64.TRYWAIT P1, [R5+URZ+0x78], R4 ;  /* 0x00007804050075a7 */ /* 0x0002a6000802017f */
[----:B--2---:R-:W-:Y:S05]  /*e380*/  @!P1 NANOSLEEP.SYNCS 0x989680 ;  /* 0x009896800000995d */ /* 0x004fea0003900000 */
[----:B------:R-:W2:Y:S02]  /*e390*/  @!P1 SYNCS.PHASECHK.TRANS64 P1, [R5+URZ+0x78], R4 ;  /* 0x00007804050095a7 */ /* 0x000ea4000802007f */
[----:B--2---:R-:W-:Y:S05]  /*e3a0*/  @!P1 BRA `(.L_x_132) ;  /* 0xfffffffc00ec9947 */ /* 0x004fea000383ffff */
[----:B------:R-:W-:Y:S05]  /*e3b0*/  BRA `(.L_x_174) ;  /* 0xffffffe000cc7947 */ /* 0x000fea000383ffff */
.L_x_142:
[----:B------:R1:W1:Y:S02]  /*e3c0*/  SYNCS.PHASECHK.TRANS64.TRYWAIT P0, [R3+URZ+0x60], R0 ;  /* 0x00006000030075a7 */ /* 0x000264000800017f */
[----:B-1----:R-:W-:Y:S05]  /*e3d0*/  @!P0 NANOSLEEP.SYNCS 0x989680 ;  /* 0x009896800000895d */ /* 0x002fea0003900000 */
[----:B------:R-:W1:Y:S02]  /*e3e0*/  @!P0 SYNCS.PHASECHK.TRANS64 P0, [R3+URZ+0x60], R0 ;  /* 0x00006000030085a7 */ /* 0x000e64000800007f */
[----:B-1----:R-:W-:Y:S05]  /*e3f0*/  @!P0 BRA `(.L_x_142) ;  /* 0xfffffffc00f08947 */ /* 0x002fea000383ffff */
[----:B------:R-:W-:Y:S05]  /*e400*/  BRA `(.L_x_175) ;  /* 0xffffffe800c47947 */ /* 0x000fea000383ffff */
.L_x_144:
[----:B------:R1:W1:Y:S02]  /*e410*/  SYNCS.PHASECHK.TRANS64.TRYWAIT P0, [R3+URZ+0x68], R0 ;  /* 0x00006800030075a7 */ /* 0x000264000800017f */
[----:B-1----:R-:W-:Y:S05]  /*e420*/  @!P0 NANOSLEEP.SYNCS 0x989680 ;  /* 0x009896800000895d */ /* 0x002fea0003900000 */
[----:B------:R-:W1:Y:S02]  /*e430*/  @!P0 SYNCS.PHASECHK.TRANS64 P0, [R3+URZ+0x68], R0 ;  /* 0x00006800030085a7 */ /* 0x000e64000800007f */
[----:B-1----:R-:W-:Y:S05]  /*e440*/  @!P0 BRA `(.L_x_144) ;  /* 0xfffffffc00f08947 */ /* 0x002fea000383ffff */
[----:B------:R-:W-:Y:S05]  /*e450*/  BRA `(.L_x_176) ;  /* 0xffffffe800c07947 */ /* 0x000fea000383ffff */
.L_x_146:
[----:B------:R1:W1:Y:S02]  /*e460*/  SYNCS.PHASECHK.TRANS64.TRYWAIT P0, [R3+URZ+0x70], R0 ;  /* 0x00007000030075a7 */ /* 0x000264000800017f */
[----:B-1----:R-:W-:Y:S05]  /*e470*/  @!P0 NANOSLEEP.SYNCS 0x989680 ;  /* 0x009896800000895d */ /* 0x002fea0003900000 */
[----:B------:R-:W1:Y:S02]  /*e480*/  @!P0 SYNCS.PHASECHK.TRANS64 P0, [R3+URZ+0x70], R0 ;  /* 0x00007000030085a7 */ /* 0x000e64000800007f */
[----:B-1----:R-:W-:Y:S05]  /*e490*/  @!P0 BRA `(.L_x_146) ;  /* 0xfffffffc00f08947 */ /* 0x002fea000383ffff */
[----:B------:R-:W-:Y:S05]  /*e4a0*/  BRA `(.L_x_177) ;  /* 0xffffffe800bc7947 */ /* 0x000fea000383ffff */
.L_x_150:
[----:B------:R-:W-:Y:S01]  /*e4b0*/  BSSY B1, `(.L_x_178) ;  /* 0x0000006000017945 */ /* 0x000fe20003800000 */
[----:B------:R-:W-:-:S07]  /*e4c0*/  MOV R15, 0xffffffff ;  /* 0xffffffff000f7802 */ /* 0x000fce0000000f00 */
[----:B------:R-:W-:Y:S05]  /*e4d0*/  WARPSYNC.COLLECTIVE R15, `(.L_x_179) ;  /* 0x000000000f0c7348 */ /* 0x000fea0003c00000 */
[----:B------:R-:W-:Y:S02]  /*e4e0*/  ELECT P6, UR62, PT ;  /* 0x00000000003e782f */ /* 0x000fe400038c0000 */
[----:B------:R-:W-:Y:S01]  /*e4f0*/  MOV R14, UR62 ;  /* 0x0000003e000e7c02 */ /* 0x000fe20008000f00 */
[----:B------:R-:W-:Y:S10]  /*e500*/  ENDCOLLECTIVE ;  /* 0x000000000000791b */ /* 0x000ff40003800000 */
.L_x_179:
[----:B------:R-:W-:Y:S05]  /*e510*/  BSYNC B1 ;  /* 0x0000000000017941 */ /* 0x000fea0003800000 */
.L_x_178:
[----:B------:R-:W-:Y:S05]  /*e520*/  BRA `(.L_x_180) ;  /* 0xffffffec003c7947 */ /* 0x000fea000383ffff */
.L_x_153:
[----:B--2---:R2:W3:Y:S02]  /*e530*/  SYNCS.PHASECHK.TRANS64.TRYWAIT P0, [R14+URZ+0x20], R7 ;  /* 0x000020070e0075a7 */ /* 0x0044e4000800017f */
[----:B---3--:R-:W-:Y:S05]  /*e540*/  @!P0 NANOSLEEP.SYNCS 0x989680 ;  /* 0x009896800000895d */ /* 0x008fea0003900000 */
[----:B------:R-:W3:Y:S02]  /*e550*/  @!P0 SYNCS.PHASECHK.TRANS64 P0, [R14+URZ+0x20], R7 ;  /* 0x000020070e0085a7 */ /* 0x000ee4000800007f */
[----:B---3--:R-:W-:Y:S05]  /*e560*/  @!P0 BRA `(.L_x_153) ;  /* 0xfffffffc00f08947 */ /* 0x008fea000383ffff */
[----:B------:R-:W-:Y:S05]  /*e570*/  BRA `(.L_x_181) ;  /* 0xffffffec00747947 */ /* 0x000fea000383ffff */
.L_x_161:
[----:B------:R-:W-:Y:S01]  /*e580*/  BSSY B0, `(.L_x_182) ;  /* 0x0000006000007945 */ /* 0x000fe20003800000 */
[----:B------:R-:W-:-:S07]  /*e590*/  IMAD.MOV.U32 R15, RZ, RZ, -0x1 ;  /* 0xffffffffff0f7424 */ /* 0x000fce00078e00ff */
[----:B-1----:R-:W-:Y:S05]  /*e5a0*/  WARPSYNC.COLLECTIVE R15, `(.L_x_183) ;  /* 0x000000000f0c7348 */ /* 0x002fea0003c00000 */
[----:B------:R-:W-:Y:S02]  /*e5b0*/  ELECT P6, UR62, PT ;  /* 0x00000000003e782f */ /* 0x000fe400038c0000 */
[----:B------:R-:W-:Y:S01]  /*e5c0*/  MOV R14, UR62 ;  /* 0x0000003e000e7c02 */ /* 0x000fe20008000f00 */
[----:B-1----:R-:W-:Y:S10]  /*e5d0*/  ENDCOLLECTIVE ;  /* 0x000000000000791b */ /* 0x002ff40003800000 */
.L_x_183:
[----:B------:R-:W-:Y:S05]  /*e5e0*/  BSYNC B0 ;  /* 0x0000000000007941 */ /* 0x000fea0003800000 */
.L_x_182:
[----:B------:R-:W-:Y:S05]  /*e5f0*/  BRA `(.L_x_184) ;  /* 0xfffffff400c87947 */ /* 0x000fea000383ffff */
.L_x_163:
[----:B--2---:R2:W3:Y:S02]  /*e600*/  SYNCS.PHASECHK.TRANS64.TRYWAIT P0, [R5+URZ], R2 ;  /* 0x00000002050075a7 */ /* 0x0044e4000800017f */
[----:B---3--:R-:W-:Y:S05]  /*e610*/  @!P0 NANOSLEEP.SYNCS 0x989680 ;  /* 0x009896800000895d */ /* 0x008fea0003900000 */
[----:B------:R-:W3:Y:S02]  /*e620*/  @!P0 SYNCS.PHASECHK.TRANS64 P0, [R5+URZ], R2 ;  /* 0x00000002050085a7 */ /* 0x000ee4000800007f */
[----:B---3--:R-:W-:Y:S05]  /*e630*/  @!P0 BRA `(.L_x_163) ;  /* 0xfffffffc00f08947 */ /* 0x008fea000383ffff */
[----:B------:R-:W-:Y:S05]  /*e640*/  BRA `(.L_x_185) ;  /* 0xfffffff800047947 */ /* 0x000fea000383ffff */
.L_x_164:
[----:B--2---:R2:W3:Y:S02]  /*e650*/  SYNCS.PHASECHK.TRANS64.TRYWAIT P0, [R7+URZ], R4 ;  /* 0x00000004070075a7 */ /* 0x0044e4000800017f */
[----:B---3--:R-:W-:Y:S05]  /*e660*/  @!P0 NANOSLEEP.SYNCS 0x989680 ;  /* 0x009896800000895d */ /* 0x008fea0003900000 */
[----:B------:R-:W3:Y:S02]  /*e670*/  @!P0 SYNCS.PHASECHK.TRANS64 P0, [R7+URZ], R4 ;  /* 0x00000004070085a7 */ /* 0x000ee4000800007f */
[----:B---3--:R-:W-:Y:S05]  /*e680*/  @!P0 BRA `(.L_x_164) ;  /* 0xfffffffc00f08947 */ /* 0x008fea000383ffff */
[----:B------:R-:W-:Y:S05]  /*e690*/  BRA `(.L_x_186) ;  /* 0xfffffff800147947 */ /* 0x000fea000383ffff */
.L_x_165:
[----:B--2---:R2:W3:Y:S02]  /*e6a0*/  SYNCS.PHASECHK.TRANS64.TRYWAIT P0, [R6+URZ], R5 ;  /* 0x00000005060075a7 */ /* 0x0044e4000800017f */
[----:B---3--:R-:W-:Y:S05]  /*e6b0*/  @!P0 NANOSLEEP.SYNCS 0x989680 ;  /* 0x009896800000895d */ /* 0x008fea0003900000 */
[----:B------:R-:W3:Y:S02]  /*e6c0*/  @!P0 SYNCS.PHASECHK.TRANS64 P0, [R6+URZ], R5 ;  /* 0x00000005060085a7 */ /* 0x000ee4000800007f */
[----:B---3--:R-:W-:Y:S05]  /*e6d0*/  @!P0 BRA `(.L_x_165) ;  /* 0xfffffffc00f08947 */ /* 0x008fea000383ffff */
[----:B------:R-:W-:Y:S05]  /*e6e0*/  BRA `(.L_x_187) ;  /* 0xfffffff8001c7947 */ /* 0x000fea000383ffff */
.L_x_188:
[----:B------:R-:W-:-:S00]  /*e6f0*/  BRA `(.L_x_188) ;  /* 0xfffffffc00fc7947 */ /* 0x000fc0000383ffff */
[----:B------:R-:W-:-:S00]  /*e700*/  NOP ;  /* 0x0000000000007918 */ /* 0x000fc00000000000 */
[----:B------:R-:W-:-:S00]  /*e710*/  NOP ;  /* 0x0000000000007918 */ /* 0x000fc00000000000 */
[----:B------:R-:W-:-:S00]  /*e720*/  NOP ;  /* 0x0000000000007918 */ /* 0x000fc00000000000 */
[----:B------:R-:W-:-:S00]  /*e730*/  NOP ;  /* 0x0000000000007918 */ /* 0x000fc00000000000 */
[----:B------:R-:W-:-:S00]  /*e740*/  NOP ;  /* 0x0000000000007918 */ /* 0x000fc00000000000 */
[----:B------:R-:W-:-:S00]  /*e750*/  NOP ;  /* 0x0000000000007918 */ /* 0x000fc00000000000 */
[----:B------:R-:W-:-:S00]  /*e760*/  NOP ;  /* 0x0000000000007918 */ /* 0x000fc00000000000 */
[----:B------:R-:W-:-:S00]  /*e770*/  NOP ;  /* 0x0000000000007918 */ /* 0x000fc00000000000 */
.L_x_189:


//--------------------- .nv.global.init           --------------------------
	.section	.nv.global.init,"aw",@progbits
.nv.global.init:
	.type		$str$22,@object
	.size		$str$22,($str$26 - $str$22)
$str$22:
        /*0000*/ 	.byte	0x6b, 0x5f, 0x74, 0x69, 0x6c, 0x65, 0x5f, 0x63, 0x6f, 0x75, 0x6e, 0x74, 0x20, 0x3e, 0x3d, 0x20
        /*0010*/ 	.byte	0x31, 0x00
	.type		$str$26,@object
	.size		$str$26,($str$27 - $str$26)
$str$26:
        /*0012*/ 	.byte	0x28, 0x61, 0x64, 0x64, 0x72, 0x65, 0x73, 0x73, 0x20, 0x26, 0x20, 0x6d, 0x61, 0x73, 0x6b, 0x29
        /*0022*/ 	.byte	0x20, 0x3d, 0x3d, 0x20, 0x30, 0x00
	.type		$str$27,@object
	.size		$str$27,($str$23 - $str$27)
$str$27:
        /*0028*/ 	.byte	0x2f, 0x74, 0x6d, 0x70, 0x2f, 0x63, 0x75, 0x74, 0x6c, 0x61, 0x73, 0x73, 0x5f, 0x73, 0x77, 0x65
        /*0038*/ 	.byte	0x65, 0x70, 0x5f, 0x73, 0x72, 0x63, 0x2f, 0x69, 0x6e, 0x63, 0x6c, 0x75, 0x64, 0x65, 0x2f, 0x63
        /*0048*/ 	.byte	0x75, 0x74, 0x65, 0x2f, 0x70, 0x6f, 0x69, 0x6e, 0x74, 0x65, 0x72, 0x5f, 0x66, 0x6c, 0x61, 0x67
        /*0058*/ 	.byte	0x67, 0x65, 0x64, 0x2e, 0x68, 0x70, 0x70, 0x00
	.type		$str$23,@object
	.size		$str$23,(__unnamed_2 - $str$23)
$str$23:
        /*0060*/ 	.byte	0x2f, 0x74, 0x6d, 0x70, 0x2f, 0x63, 0x75, 0x74, 0x6c, 0x61, 0x73, 0x73, 0x5f, 0x73, 0x77, 0x65
        /*0070*/ 	.byte	0x65, 0x70, 0x5f, 0x73, 0x72, 0x63, 0x2f, 0x69, 0x6e, 0x63, 0x6c, 0x75, 0x64, 0x65, 0x2f, 0x63
        /*0080*/ 	.byte	0x75, 0x74, 0x6c, 0x61, 0x73, 0x73, 0x2f, 0x67, 0x65, 0x6d, 0x6d, 0x2f, 0x63, 0x6f, 0x6c, 0x6c
        /*0090*/ 	.byte	0x65, 0x63, 0x74, 0x69, 0x76, 0x65, 0x2f, 0x73, 0x6d, 0x39, 0x30, 0x5f, 0x6d, 0x6d, 0x61, 0x5f
        /*00a0*/ 	.byte	0x74, 0x6d, 0x61, 0x5f, 0x67, 0x6d, 0x6d, 0x61, 0x5f, 0x73, 0x73, 0x5f, 0x77, 0x61, 0x72, 0x70
        /*00b0*/ 	.byte	0x73, 0x70, 0x65, 0x63, 0x69, 0x61, 0x6c, 0x69, 0x7a, 0x65, 0x64, 0x2e, 0x68, 0x70, 0x70, 0x00
	.type		__unnamed_2,@object
	.size		__unnamed_2,(__unnamed_1 - __unnamed_2)
__unnamed_2:
        /*00c0*/ 	.byte	0x61, 0x75, 0x74, 0x6f, 0x20, 0x63, 0x75, 0x74, 0x65, 0x3a, 0x3a, 0x61, 0x73, 0x5f, 0x70, 0x6f
        /* <DEDUP_REMOVED lines=27> */
        /*0280*/ 	.byte	0x36, 0x3e, 0x3e, 0x3e, 0x3e, 0x3e, 0x5d, 0x00
	.type		__unnamed_1,@object
	.size		__unnamed_1,(.L_0 - __unnamed_1)
__unnamed_1:
        /* <DEDUP_REMOVED lines=181> */
        /*0dd8*/ 	.byte	0x79, 0x5d, 0x00
.L_0:


//--------------------- .nv.shared._ZN7cutlass13device_kernelINS_4gemm6kernel13GemmUniversalIN4cute5tupleIJiiiiEEENS1_10collective13CollectiveMmaINS1_34MainloopSm90TmaGmmaWarpSpecializedILi4ENS5_IJNS4_1CILi2EEENSA_ILi1EEESC_EEENS1_35KernelTmaWarpSpecializedCooperativeEEENS5_IJNSA_ILi256EEENSA_ILi64EEESH_EEENS_6half_tENS5_IJlSC_lEEESJ_SK_NS4_8TiledMMAINS4_8MMA_AtomIJNS4_4SM904GMMA25MMA_64x64x16_F32F16F16_SSILNSO_5MajorE0ELSQ_0ELNSO_7ScaleInE1ELSR_1EEEEEENS4_6LayoutISD_NS5_IJSC_NSA_ILi0EEESV_EEEEENS5_IJNS4_10UnderscoreESY_SY_EEEEENS4_13SM90_TMA_LOADENS4_14ComposedLayoutINS4_7SwizzleILi3ELi4ELi3EEENS4_18smem_ptr_flag_bitsILi16EEENSU_INS5_IJNSA_ILi8EEESH_EEENS5_IJSH_SC_EEEEEEEvNS4_8identityENS4_23SM90_TMA_LOAD_MULTICASTES1B_vS1C_EENS_8epilogue10collective18CollectiveEpilogueINS1F_22Sm90TmaWarpSpecializedILi4ELi2ELi16ELb1ELb0EEEJSI_NS5_IJNSA_ILi128EEENSA_ILi32EEEEEESJ_SK_SJ_SK_NS1F_6fusion15FusionCallbacksIS1J_NS1N_13LinCombEltActINS1F_6thread4GELUESJ_fSJ_fLNS_15FloatRoundStyleE2EEESI_S1M_JEEES11_NS12_INS13_ILi2ELi4ELi3EEES16_NSU_INS5_IJS17_S1L_EEENS5_IJS1L_SC_EEEEEEENS4_17SM75_U32x4_LDSM_NENS4_14SM90_TMA_STOREES1Z_NS4_17SM90_U32x4_STSM_NENS4_9Copy_AtomIJS22_SJ_EEEvEEEvvEEEEvNT_6ParamsE --------------------------
	.section	.nv.shared._ZN7cutlass13device_kernelINS_4gemm6kernel13GemmUniversalIN4cute5tupleIJiiiiEEENS1_10collective13CollectiveMmaINS1_34MainloopSm90TmaGmmaWarpSpecializedILi4ENS5_IJNS4_1CILi2EEENSA_ILi1EEESC_EEENS1_35KernelTmaWarpSpecializedCooperativeEEENS5_IJNSA_ILi256EEENSA_ILi64EEESH_EEENS_6half_tENS5_IJlSC_lEEESJ_SK_NS4_8TiledMMAINS4_8MMA_AtomIJNS4_4SM904GMMA25MMA_64x64x16_F32F16F16_SSILNSO_5MajorE0ELSQ_0ELNSO_7ScaleInE1ELSR_1EEEEEENS4_6LayoutISD_NS5_IJSC_NSA_ILi0EEESV_EEEEENS5_IJNS4_10UnderscoreESY_SY_EEEEENS4_13SM90_TMA_LOADENS4_14ComposedLayoutINS4_7SwizzleILi3ELi4ELi3EEENS4_18smem_ptr_flag_bitsILi16EEENSU_INS5_IJNSA_ILi8EEESH_EEENS5_IJSH_SC_EEEEEEEvNS4_8identityENS4_23SM90_TMA_LOAD_MULTICASTES1B_vS1C_EENS_8epilogue10collective18CollectiveEpilogueINS1F_22Sm90TmaWarpSpecializedILi4ELi2ELi16ELb1ELb0EEEJSI_NS5_IJNSA_ILi128EEENSA_ILi32EEEEEESJ_SK_SJ_SK_NS1F_6fusion15FusionCallbacksIS1J_NS1N_13LinCombEltActINS1F_6thread4GELUESJ_fSJ_fLNS_15FloatRoundStyleE2EEESI_S1M_JEEES11_NS12_INS13_ILi2ELi4ELi3EEES16_NSU_INS5_IJS17_S1L_EEENS5_IJS1L_SC_EEEEEEENS4_17SM75_U32x4_LDSM_NENS4_14SM90_TMA_STOREES1Z_NS4_17SM90_U32x4_STSM_NENS4_9Copy_AtomIJS22_SJ_EEEvEEEvvEEEEvNT_6ParamsE,"aw",@nobits
	.sectionflags	@""
	.align	16
	.zero		1024


//--------------------- .nv.shared.reserved.0     --------------------------
	.section	.nv.shared.reserved.0,"aw",@nobits
	.weak		__nv_reservedSMEM_offset_0_alias
	.size		__nv_reservedSMEM_offset_0_alias, 0, 0
	.other		__nv_reservedSMEM_offset_0_alias,@"STO_CUDA_RESERVED_SHARED STV_DEFAULT"
__nv_reservedSMEM_offset_0_alias:
	.zero		0


//--------------------- .nv.global                --------------------------
	.section	.nv.global,"aw",@nobits
.nv.global:
	.type		_ZN39_INTERNAL_f1d03afc_4_k_cu_dc5eb159_28014cute1_E,@object
	.size		_ZN39_INTERNAL_f1d03afc_4_k_cu_dc5eb159_28014cute1_E,(_ZN39_INTERNAL_f1d03afc_4_k_cu_dc5eb159_28014cuda3std3__45__cpo6cbeginE - _ZN39_INTERNAL_f1d03afc_4_k_cu_dc5eb159_28014cute1_E)
_ZN39_INTERNAL_f1d03afc_4_k_cu_dc5eb159_28014cute1_E:
	.zero		1
	.type		_ZN39_INTERNAL_f1d03afc_4_k_cu_dc5eb159_28014cuda3std3__45__cpo6cbeginE,@object
	.size		_ZN39_INTERNAL_f1d03afc_4_k_cu_dc5eb159_28014cuda3std3__45__cpo6cbeginE,(_ZN39_INTERNAL_f1d03afc_4_k_cu_dc5eb159_28014cuda3std3__48in_placeE - _ZN39_INTERNAL_f1d03afc_4_k_cu_dc5eb159_28014cuda3std3__45__cpo6cbeginE)
_ZN39_INTERNAL_f1d03afc_4_k_cu_dc5eb159_28014cuda3std3__45__cpo6cbeginE:
	.zero		1
	.type		_ZN39_INTERNAL_f1d03afc_4_k_cu_dc5eb159_28014cuda3std3__48in_placeE,@object
	.size		_ZN39_INTERNAL_f1d03afc_4_k_cu_dc5eb159_28014cuda3std3__48in_placeE,(_ZN39_INTERNAL_f1d03afc_4_k_cu_dc5eb159_28014cuda3std6ranges3__45__cpo9iter_moveE - _ZN39_INTERNAL_f1d03afc_4_k_cu_dc5eb159_28014cuda3std3__48in_placeE)
_ZN39_INTERNAL_f1d03afc_4_k_cu_dc5eb159_28014cuda3std3__48in_placeE:
	.zero		1
	.type		_ZN39_INTERNAL_f1d03afc_4_k_cu_dc5eb159_28014cuda3std6ranges3__45__cpo9iter_moveE,@object
	.size		_ZN39_INTERNAL_f1d03afc_4_k_cu_dc5eb159_28014cuda3std6ranges3__45__cpo9iter_moveE,(_ZN39_INTERNAL_f1d03afc_4_k_cu_dc5eb159_28014cuda3std3__45__cpo5beginE - _ZN39_INTERNAL_f1d03afc_4_k_cu_dc5eb159_28014cuda3std6ranges3__45__cpo9iter_moveE)
_ZN39_INTERNAL_f1d03afc_4_k_cu_dc5eb159_28014cuda3std6ranges3__45__cpo9iter_moveE:
	.zero		1
	.type		_ZN39_INTERNAL_f1d03afc_4_k_cu_dc5eb159_28014cuda3std3__45__cpo5beginE,@object
	.size		_ZN39_INTERNAL_f1d03afc_4_k_cu_dc5eb159_28014cuda3std3__45__cpo5beginE,(_ZN39_INTERNAL_f1d03afc_4_k_cu_dc5eb159_28014cuda3std3__441_GLOBAL__N__f1d03afc_4_k_cu_dc5eb159_28016ignoreE - _ZN39_INTERNAL_f1d03afc_4_k_cu_dc5eb159_28014cuda3std3__45__cpo5beginE)
_ZN39_INTERNAL_f1d03afc_4_k_cu_dc5eb159_28014cuda3std3__45__cpo5beginE:
	.zero		1
	.type		_ZN39_INTERNAL_f1d03afc_4_k_cu_dc5eb159_28014cuda3std3__441_GLOBAL__N__f1d03afc_4_k_cu_dc5eb159_28016ignoreE,@object
	.size		_ZN39_INTERNAL_f1d03afc_4_k_cu_dc5eb159_28014cuda3std3__441_GLOBAL__N__f1d03afc_4_k_cu_dc5eb159_28016ignoreE,(_ZN39_INTERNAL_f1d03afc_4_k_cu_dc5eb159_28014cute7productE - _ZN39_INTERNAL_f1d03afc_4_k_cu_dc5eb159_28014cuda3std3__441_GLOBAL__N__f1d03afc_4_k_cu_dc5eb159_28016ignoreE)
_ZN39_INTERNAL_f1d03afc_4_k_cu_dc5eb159_28014cuda3std3__441_GLOBAL__N__f1d03afc_4_k_cu_dc5eb159_28016ignoreE:
	.zero		1
	.type		_ZN39_INTERNAL_f1d03afc_4_k_cu_dc5eb159_28014cute7productE,@object
	.size		_ZN39_INTERNAL_f1d03afc_4_k_cu_dc5eb159_28014cute7productE,(_ZN39_INTERNAL_f1d03afc_4_k_cu_dc5eb159_28014cuda3std3__45__cpo3endE - _ZN39_INTERNAL_f1d03afc_4_k_cu_dc5eb159_28014cute7productE)
_ZN39_INTERNAL_f1d03afc_4_k_cu_dc5eb159_28014cute7productE:
	.zero		1
	.type		_ZN39_INTERNAL_f1d03afc_4_k_cu_dc5eb159_28014cuda3std3__45__cpo3endE,@object
	.size		_ZN39_INTERNAL_f1d03afc_4_k_cu_dc5eb159_28014cuda3std3__45__cpo3endE,(_ZN39_INTERNAL_f1d03afc_4_k_cu_dc5eb159_28014cuda3std3__419piecewise_constructE - _ZN39_INTERNAL_f1d03afc_4_k_cu_dc5eb159_28014cuda3std3__45__cpo3endE)
_ZN39_INTERNAL_f1d03afc_4_k_cu_dc5eb159_28014cuda3std3__45__cpo3endE:
	.zero		1
	.type		_ZN39_INTERNAL_f1d03afc_4_k_cu_dc5eb159_28014cuda3std3__419piecewise_constructE,@object
	.size		_ZN39_INTERNAL_f1d03afc_4_k_cu_dc5eb159_28014cuda3std3__419piecewise_constructE,(_ZN39_INTERNAL_f1d03afc_4_k_cu_dc5eb159_28014cuda3std3__45__cpo4cendE - _ZN39_INTERNAL_f1d03afc_4_k_cu_dc5eb159_28014cuda3std3__419piecewise_constructE)
_ZN39_INTERNAL_f1d03afc_4_k_cu_dc5eb159_28014cuda3std3__419piecewise_constructE:
	.zero		1
	.type		_ZN39_INTERNAL_f1d03afc_4_k_cu_dc5eb159_28014cuda3std3__45__cpo4cendE,@object
	.size		_ZN39_INTERNAL_f1d03afc_4_k_cu_dc5eb159_28014cuda3std3__45__cpo4cendE,(_ZN39_INTERNAL_f1d03afc_4_k_cu_dc5eb159_28014cuda3std6ranges3__45__cpo4swapE - _ZN39_INTERNAL_f1d03afc_4_k_cu_dc5eb159_28014cuda3std3__45__cpo4cendE)
_ZN39_INTERNAL_f1d03afc_4_k_cu_dc5eb159_28014cuda3std3__45__cpo4cendE:
	.zero		1
	.type		_ZN39_INTERNAL_f1d03afc_4_k_cu_dc5eb159_28014cuda3std6ranges3__45__cpo4swapE,@object
	.size		_ZN39_INTERNAL_f1d03afc_4_k_cu_dc5eb159_28014cuda3std6ranges3__45__cpo4swapE,(.L_9 - _ZN39_INTERNAL_f1d03afc_4_k_cu_dc5eb159_28014cuda3std6ranges3__45__cpo4swapE)
_ZN39_INTERNAL_f1d03afc_4_k_cu_dc5eb159_28014cuda3std6ranges3__45__cpo4swapE:
	.zero		1
.L_9:


//--------------------- .nv.constant0._ZN7cutlass13device_kernelINS_4gemm6kernel13GemmUniversalIN4cute5tupleIJiiiiEEENS1_10collective13CollectiveMmaINS1_34MainloopSm90TmaGmmaWarpSpecializedILi4ENS5_IJNS4_1CILi2EEENSA_ILi1EEESC_EEENS1_35KernelTmaWarpSpecializedCooperativeEEENS5_IJNSA_ILi256EEENSA_ILi64EEESH_EEENS_6half_tENS5_IJlSC_lEEESJ_SK_NS4_8TiledMMAINS4_8MMA_AtomIJNS4_4SM904GMMA25MMA_64x64x16_F32F16F16_SSILNSO_5MajorE0ELSQ_0ELNSO_7ScaleInE1ELSR_1EEEEEENS4_6LayoutISD_NS5_IJSC_NSA_ILi0EEESV_EEEEENS5_IJNS4_10UnderscoreESY_SY_EEEEENS4_13SM90_TMA_LOADENS4_14ComposedLayoutINS4_7SwizzleILi3ELi4ELi3EEENS4_18smem_ptr_flag_bitsILi16EEENSU_INS5_IJNSA_ILi8EEESH_EEENS5_IJSH_SC_EEEEEEEvNS4_8identityENS4_23SM90_TMA_LOAD_MULTICASTES1B_vS1C_EENS_8epilogue10collective18CollectiveEpilogueINS1F_22Sm90TmaWarpSpecializedILi4ELi2ELi16ELb1ELb0EEEJSI_NS5_IJNSA_ILi128EEENSA_ILi32EEEEEESJ_SK_SJ_SK_NS1F_6fusion15FusionCallbacksIS1J_NS1N_13LinCombEltActINS1F_6thread4GELUESJ_fSJ_fLNS_15FloatRoundStyleE2EEESI_S1M_JEEES11_NS12_INS13_ILi2ELi4ELi3EEES16_NSU_INS5_IJS17_S1L_EEENS5_IJS1L_SC_EEEEEEENS4_17SM75_U32x4_LDSM_NENS4_14SM90_TMA_STOREES1Z_NS4_17SM90_U32x4_STSM_NENS4_9Copy_AtomIJS22_SJ_EEEvEEEvvEEEEvNT_6ParamsE --------------------------
	.section	.nv.constant0._ZN7cutlass13device_kernelINS_4gemm6kernel13GemmUniversalIN4cute5tupleIJiiiiEEENS1_10collective13CollectiveMmaINS1_34MainloopSm90TmaGmmaWarpSpecializedILi4ENS5_IJNS4_1CILi2EEENSA_ILi1EEESC_EEENS1_35KernelTmaWarpSpecializedCooperativeEEENS5_IJNSA_ILi256EEENSA_ILi64EEESH_EEENS_6half_tENS5_IJlSC_lEEESJ_SK_NS4_8TiledMMAINS4_8MMA_AtomIJNS4_4SM904GMMA25MMA_64x64x16_F32F16F16_SSILNSO_5MajorE0ELSQ_0ELNSO_7ScaleInE1ELSR_1EEEEEENS4_6LayoutISD_NS5_IJSC_NSA_ILi0EEESV_EEEEENS5_IJNS4_10UnderscoreESY_SY_EEEEENS4_13SM90_TMA_LOADENS4_14ComposedLayoutINS4_7SwizzleILi3ELi4ELi3EEENS4_18smem_ptr_flag_bitsILi16EEENSU_INS5_IJNSA_ILi8EEESH_EEENS5_IJSH_SC_EEEEEEEvNS4_8identityENS4_23SM90_TMA_LOAD_MULTICASTES1B_vS1C_EENS_8epilogue10collective18CollectiveEpilogueINS1F_22Sm90TmaWarpSpecializedILi4ELi2ELi16ELb1ELb0EEEJSI_NS5_IJNSA_ILi128EEENSA_ILi32EEEEEESJ_SK_SJ_SK_NS1F_6fusion15FusionCallbacksIS1J_NS1N_13LinCombEltActINS1F_6thread4GELUESJ_fSJ_fLNS_15FloatRoundStyleE2EEESI_S1M_JEEES11_NS12_INS13_ILi2ELi4ELi3EEES16_NSU_INS5_IJS17_S1L_EEENS5_IJS1L_SC_EEEEEEENS4_17SM75_U32x4_LDSM_NENS4_14SM90_TMA_STOREES1Z_NS4_17SM90_U32x4_STSM_NENS4_9Copy_AtomIJS22_SJ_EEEvEEEvvEEEEvNT_6ParamsE,"a",@progbits
	.sectionflags	@""
	.align	4
.nv.constant0._ZN7cutlass13device_kernelINS_4gemm6kernel13GemmUniversalIN4cute5tupleIJiiiiEEENS1_10collective13CollectiveMmaINS1_34MainloopSm90TmaGmmaWarpSpecializedILi4ENS5_IJNS4_1CILi2EEENSA_ILi1EEESC_EEENS1_35KernelTmaWarpSpecializedCooperativeEEENS5_IJNSA_ILi256EEENSA_ILi64EEESH_EEENS_6half_tENS5_IJlSC_lEEESJ_SK_NS4_8TiledMMAINS4_8MMA_AtomIJNS4_4SM904GMMA25MMA_64x64x16_F32F16F16_SSILNSO_5MajorE0ELSQ_0ELNSO_7ScaleInE1ELSR_1EEEEEENS4_6LayoutISD_NS5_IJSC_NSA_ILi0EEESV_EEEEENS5_IJNS4_10UnderscoreESY_SY_EEEEENS4_13SM90_TMA_LOADENS4_14ComposedLayoutINS4_7SwizzleILi3ELi4ELi3EEENS4_18smem_ptr_flag_bitsILi16EEENSU_INS5_IJNSA_ILi8EEESH_EEENS5_IJSH_SC_EEEEEEEvNS4_8identityENS4_23SM90_TMA_LOAD_MULTICASTES1B_vS1C_EENS_8epilogue10collective18CollectiveEpilogueINS1F_22Sm90TmaWarpSpecializedILi4ELi2ELi16ELb1ELb0EEEJSI_NS5_IJNSA_ILi128EEENSA_ILi32EEEEEESJ_SK_SJ_SK_NS1F_6fusion15FusionCallbacksIS1J_NS1N_13LinCombEltActINS1F_6thread4GELUESJ_fSJ_fLNS_15FloatRoundStyleE2EEESI_S1M_JEEES11_NS12_INS13_ILi2ELi4ELi3EEES16_NSU_INS5_IJS17_S1L_EEENS5_IJS1L_SC_EEEEEEENS4_17SM75_U32x4_LDSM_NENS4_14SM90_TMA_STOREES1Z_NS4_17SM90_U32x4_STSM_NENS4_9Copy_AtomIJS22_SJ_EEEvEEEvvEEEEvNT_6ParamsE:
	.zero		2432


//--------------------- SYMBOLS --------------------------

	.type		.nv.reservedSmem.offset0,@object
	.size		.nv.reservedSmem.offset0,0x4
	.type		__assertfail,@function
